	.target	sm_100a

	.elftype	@"ET_EXEC"


//--------------------- .note.nv.tkinfo           --------------------------
	.section	.note.nv.tkinfo,"",@"SHT_NOTE"
	.sectionflags	@"SHF_NOTE_NV_TKINFO"
	.tkinfo
        /*0018*/ 	.word	0x00000081
        /*0030*/ 	.string	""
        /*0030*/ 	.string	"ptxas-blackwell"
        /*0030*/ 	.string	"Cuda compilation tools, release 12.9, V12.9.86"
        /*0030*/ 	.string	"Build cuda_12.9.r12.9/compiler.36037853_0"
        /*0030*/ 	.string	"-v  -suppress-debug-info  -lineinfo  -arch sm_100a "



//--------------------- .note.nv.cuver            --------------------------
	.section	.note.nv.cuver,"",@"SHT_NOTE"
	.sectionflags	@"SHF_NOTE_NV_CUVER"
        /*0018*/ 	.short	0x0001
        /*001a*/ 	.short	0x0064
        /*001c*/ 	.short	0x0001
        /*001e*/ 	.short	0x0000
        /*0020*/ 	.short	0x0001
        /*0022*/ 	.short	0x0000


//--------------------- .nv.info                  --------------------------
	.section	.nv.info,"",@"SHT_CUDA_INFO"
	.align	4


	//----- nvinfo : EIATTR_REGCOUNT
	.align		4
        /*0000*/ 	.byte	0x04, 0x2f
        /*0002*/ 	.short	(.L_4 - .L_3)
	.align		4
.L_3:
        /*0004*/ 	.word	index@(gluon_tcgen05)
        /*0008*/ 	.word	0x00000027


	//----- nvinfo : EIATTR_FRAME_SIZE
	.align		4
.L_4:
        /*000c*/ 	.byte	0x04, 0x11
        /*000e*/ 	.short	(.L_6 - .L_5)
	.align		4
.L_5:
        /*0010*/ 	.word	index@($__internal_2_$__cuda_sm10x_tcgen05_guardrail_trap_unallocated_columns_being_dealloced)
        /*0014*/ 	.word	0x00000000


	//----- nvinfo : EIATTR_FRAME_SIZE
	.align		4
.L_6:
        /*0018*/ 	.byte	0x04, 0x11
        /*001a*/ 	.short	(.L_8 - .L_7)
	.align		4
.L_7:
        /*001c*/ 	.word	index@($__internal_1_$__cuda_sm10x_tcgen05_guardrail_trap_phase_invalid_during_alloc)
        /*0020*/ 	.word	0x00000000


	//----- nvinfo : EIATTR_FRAME_SIZE
	.align		4
.L_8:
        /*0024*/ 	.byte	0x04, 0x11
        /*0026*/ 	.short	(.L_10 - .L_9)
	.align		4
.L_9:
        /*0028*/ 	.word	index@($__internal_0_$__cuda_sm10x_tcgen05_guardrail_trap_col_being_dealloced_not_returned_by_alloc)
        /*002c*/ 	.word	0x00000000


	//----- nvinfo : EIATTR_FRAME_SIZE
	.align		4
.L_10:
        /*0030*/ 	.byte	0x04, 0x11
        /*0032*/ 	.short	(.L_12 - .L_11)
	.align		4
.L_11:
        /*0034*/ 	.word	index@(gluon_tcgen05)
        /*0038*/ 	.word	0x00000000


	//----- nvinfo : EIATTR_MIN_STACK_SIZE
	.align		4
.L_12:
        /*003c*/ 	.byte	0x04, 0x12
        /*003e*/ 	.short	(.L_14 - .L_13)
	.align		4
.L_13:
        /*0040*/ 	.word	index@(gluon_tcgen05)
        /*0044*/ 	.word	0x00000000
.L_14:


//--------------------- .nv.info.gluon_tcgen05    --------------------------
	.section	.nv.info.gluon_tcgen05,"",@"SHT_CUDA_INFO"
	.sectionflags	@""
	.align	4


	//----- nvinfo : EIATTR_CUDA_API_VERSION
	.align		4
        /*0000*/ 	.byte	0x04, 0x37
        /*0002*/ 	.short	(.L_16 - .L_15)
.L_15:
        /*0004*/ 	.word	0x00000081


	//----- nvinfo : EIATTR_KPARAM_INFO
	.align		4
.L_16:
        /*0008*/ 	.byte	0x04, 0x17
        /*000a*/ 	.short	(.L_18 - .L_17)
.L_17:
        /*000c*/ 	.word	0x00000000
        /*0010*/ 	.short	0x000a
        /*0012*/ 	.short	0x0048
        /*0014*/ 	.byte	0x00, 0xf4, 0x21, 0x00


	//----- nvinfo : EIATTR_KPARAM_INFO
	.align		4
.L_18:
        /*0018*/ 	.byte	0x04, 0x17
        /*001a*/ 	.short	(.L_20 - .L_19)
.L_19:
        /*001c*/ 	.word	0x00000000
        /*0020*/ 	.short	0x0009
        /*0022*/ 	.short	0x0040
        /*0024*/ 	.byte	0x00, 0xf4, 0x21, 0x00


	//----- nvinfo : EIATTR_KPARAM_INFO
	.align		4
.L_20:
        /*0028*/ 	.byte	0x04, 0x17
        /*002a*/ 	.short	(.L_22 - .L_21)
.L_21:
        /*002c*/ 	.word	0x00000000
        /*0030*/ 	.short	0x0008
        /*0032*/ 	.short	0x0038
        /*0034*/ 	.byte	0x00, 0xf0, 0x21, 0x00


	//----- nvinfo : EIATTR_KPARAM_INFO
	.align		4
.L_22:
        /*0038*/ 	.byte	0x04, 0x17
        /*003a*/ 	.short	(.L_24 - .L_23)
.L_23:
        /*003c*/ 	.word	0x00000000
        /*0040*/ 	.short	0x0007
        /*0042*/ 	.short	0x0030
        /*0044*/ 	.byte	0x00, 0xf0, 0x21, 0x00


	//----- nvinfo : EIATTR_KPARAM_INFO
	.align		4
.L_24:
        /*0048*/ 	.byte	0x04, 0x17
        /*004a*/ 	.short	(.L_26 - .L_25)
.L_25:
        /*004c*/ 	.word	0x00000000
        /*0050*/ 	.short	0x0006
        /*0052*/ 	.short	0x0028
        /*0054*/ 	.byte	0x00, 0xf0, 0x21, 0x00


	//----- nvinfo : EIATTR_KPARAM_INFO
	.align		4
.L_26:
        /*0058*/ 	.byte	0x04, 0x17
        /*005a*/ 	.short	(.L_28 - .L_27)
.L_27:
        /*005c*/ 	.word	0x00000000
        /*0060*/ 	.short	0x0005
        /*0062*/ 	.short	0x0020
        /*0064*/ 	.byte	0x00, 0xf0, 0x11, 0x00


	//----- nvinfo : EIATTR_KPARAM_INFO
	.align		4
.L_28:
        /*0068*/ 	.byte	0x04, 0x17
        /*006a*/ 	.short	(.L_30 - .L_29)
.L_29:
        /*006c*/ 	.word	0x00000000
        /*0070*/ 	.short	0x0004
        /*0072*/ 	.short	0x001c
        /*0074*/ 	.byte	0x00, 0xf0, 0x11, 0x00


	//----- nvinfo : EIATTR_KPARAM_INFO
	.align		4
.L_30:
        /*0078*/ 	.byte	0x04, 0x17
        /*007a*/ 	.short	(.L_32 - .L_31)
.L_31:
        /*007c*/ 	.word	0x00000000
        /*0080*/ 	.short	0x0003
        /*0082*/ 	.short	0x0018
        /*0084*/ 	.byte	0x00, 0xf0, 0x11, 0x00


	//----- nvinfo : EIATTR_KPARAM_INFO
	.align		4
.L_32:
        /*0088*/ 	.byte	0x04, 0x17
        /*008a*/ 	.short	(.L_34 - .L_33)
.L_33:
        /*008c*/ 	.word	0x00000000
        /*0090*/ 	.short	0x0002
        /*0092*/ 	.short	0x0010
        /*0094*/ 	.byte	0x00, 0xf4, 0x21, 0x00


	//----- nvinfo : EIATTR_KPARAM_INFO
	.align		4
.L_34:
        /*0098*/ 	.byte	0x04, 0x17
        /*009a*/ 	.short	(.L_36 - .L_35)
.L_35:
        /*009c*/ 	.word	0x00000000
        /*00a0*/ 	.short	0x0001
        /*00a2*/ 	.short	0x0008
        /*00a4*/ 	.byte	0x00, 0xf4, 0x21, 0x00


	//----- nvinfo : EIATTR_KPARAM_INFO
	.align		4
.L_36:
        /*00a8*/ 	.byte	0x04, 0x17
        /*00aa*/ 	.short	(.L_38 - .L_37)
.L_37:
        /*00ac*/ 	.word	0x00000000
        /*00b0*/ 	.short	0x0000
        /*00b2*/ 	.short	0x0000
        /*00b4*/ 	.byte	0x00, 0xf4, 0x21, 0x00


	//----- nvinfo : EIATTR_AT_ENTRY_FRAGMENTS
	.align		4
.L_38:
        /*00b8*/ 	.byte	0x04, 0x4f
        /*00ba*/ 	.short	(.L_40 - .L_39)


	//   ....[0]....
.L_39:
        /*00bc*/ 	.word	0x00000004


	//----- nvinfo : EIATTR_RESERVED_SMEM_USED
	.align		4
.L_40:
        /*00c0*/ 	.byte	0x01, 0x41
	.zero		2


	//----- nvinfo : EIATTR_SPARSE_MMA_MASK
	.align		4
        /*00c4*/ 	.byte	0x03, 0x50
        /*00c6*/ 	.short	0x0000


	//----- nvinfo : EIATTR_TCGEN05_1CTA_USED
	.align		4
        /*00c8*/ 	.byte	0x01, 0x51
	.zero		2


	//----- nvinfo : EIATTR_MAXREG_COUNT
	.align		4
        /*00cc*/ 	.byte	0x03, 0x1b
        /*00ce*/ 	.short	0x00ff


	//----- nvinfo : EIATTR_NUM_BARRIERS
	.align		4
        /*00d0*/ 	.byte	0x02, 0x4c
        /*00d2*/ 	.byte	0x01
	.zero		1


	//----- nvinfo : EIATTR_INT_WARP_WIDE_INSTR_OFFSETS
	.align		4
        /*00d4*/ 	.byte	0x04, 0x31
        /*00d6*/ 	.short	(.L_42 - .L_41)


	//   ....[0]....
.L_41:
        /*00d8*/ 	.word	0x00001620


	//   ....[1]....
        /*00dc*/ 	.word	0x00001640


	//   ....[2]....
        /*00e0*/ 	.word	0x000016c0


	//   ....[3]....
        /*00e4*/ 	.word	0x00001a90


	//   ....[4]....
        /*00e8*/ 	.word	0x00001aa0


	//   ....[5]....
        /*00ec*/ 	.word	0x00001b00


	//   ....[6]....
        /*00f0*/ 	.word	0x00001b10


	//   ....[7]....
        /*00f4*/ 	.word	0x00001de0


	//   ....[8]....
        /*00f8*/ 	.word	0x00001df0


	//   ....[9]....
        /*00fc*/ 	.word	0x00001f70


	//   ....[10]....
        /*0100*/ 	.word	0x00001fa0


	//   ....[11]....
        /*0104*/ 	.word	0x00001fd0


	//   ....[12]....
        /*0108*/ 	.word	0x00001ff0


	//   ....[13]....
        /*010c*/ 	.word	0x000022f0


	//   ....[14]....
        /*0110*/ 	.word	0x00002300


	//   ....[15]....
        /*0114*/ 	.word	0x000026e0


	//   ....[16]....
        /*0118*/ 	.word	0x000026f0


	//   ....[17]....
        /*011c*/ 	.word	0x00002a30


	//   ....[18]....
        /*0120*/ 	.word	0x00002a80


	//----- nvinfo : EIATTR_COOP_GROUP_MASK_REGIDS
	.align		4
.L_42:
        /*0124*/ 	.byte	0x04, 0x29
        /*0126*/ 	.short	(.L_44 - .L_43)


	//   ....[0]....
.L_43:
        /*0128*/ 	.word	0xffffffff


	//   ....[1]....
        /*012c*/ 	.word	0xffffffff


	//   ....[2]....
        /*0130*/ 	.word	0xffffffff


	//   ....[3]....
        /*0134*/ 	.word	0xffffffff


	//   ....[4]....
        /*0138*/ 	.word	0xffffffff


	//   ....[5]....
        /*013c*/ 	.word	0xffffffff


	//   ....[6]....
        /*0140*/ 	.word	0xffffffff


	//   ....[7]....
        /*0144*/ 	.word	0xffffffff


	//   ....[8]....
        /*0148*/ 	.word	0xffffffff


	//   ....[9]....
        /*014c*/ 	.word	0xffffffff


	//----- nvinfo : EIATTR_COOP_GROUP_INSTR_OFFSETS
	.align		4
.L_44:
        /*0150*/ 	.byte	0x04, 0x28
        /*0152*/ 	.short	(.L_46 - .L_45)


	//   ....[0]....
.L_45:
        /*0154*/ 	.word	0x00000050


	//   ....[1]....
        /*0158*/ 	.word	0x00000310


	//   ....[2]....
        /*015c*/ 	.word	0x000004f0


	//   ....[3]....
        /*0160*/ 	.word	0x000009a0


	//   ....[4]....
        /*0164*/ 	.word	0x00000ae0


	//   ....[5]....
        /*0168*/ 	.word	0x00000f50


	//   ....[6]....
        /*016c*/ 	.word	0x00001090


	//   ....[7]....
        /*0170*/ 	.word	0x000014e0


	//   ....[8]....
        /*0174*/ 	.word	0x000028c0


	//   ....[9]....
        /*0178*/ 	.word	0x00002b30


	//----- nvinfo : EIATTR_VRC_CTA_INIT_COUNT
	.align		4
.L_46:
        /*017c*/ 	.byte	0x02, 0x4a
        /*017e*/ 	.byte	0x80
	.zero		1


	//----- nvinfo : EIATTR_MBARRIER_INSTR_OFFSETS
	.align		4
        /*0180*/ 	.byte	0x04, 0x39
        /*0182*/ 	.short	(.L_48 - .L_47)


	//   ....[0]....
.L_47:
        /*0184*/ 	.word	0x000016e0
        /*0188*/ 	.word	0x000000ff
        /*018c*/ 	.word	0x00018000
        /*0190*/ 	.short	0x0100
        /*0192*/ 	.byte	0x08
	.zero		1


	//   ....[1]....
        /*0194*/ 	.word	0x000016f0
        /*0198*/ 	.word	0x000000ff
        /*019c*/ 	.word	0x00018020
        /*01a0*/ 	.short	0x0100
        /*01a2*/ 	.byte	0x08
	.zero		1


	//   ....[2]....
        /*01a4*/ 	.word	0x000017a0
        /*01a8*/ 	.word	0x000000ff
        /*01ac*/ 	.word	0x00018008
        /*01b0*/ 	.short	0x0100
        /*01b2*/ 	.byte	0x08
	.zero		1


	//   ....[3]....
        /*01b4*/ 	.word	0x000017b0
        /*01b8*/ 	.word	0x000000ff
        /*01bc*/ 	.word	0x00018028
        /*01c0*/ 	.short	0x0100
        /*01c2*/ 	.byte	0x08
	.zero		1


	//   ....[4]....
        /*01c4*/ 	.word	0x00001890
        /*01c8*/ 	.word	0x000000ff
        /*01cc*/ 	.word	0x00018010
        /*01d0*/ 	.short	0x0100
        /*01d2*/ 	.byte	0x08
	.zero		1


	//   ....[5]....
        /*01d4*/ 	.word	0x000018a0
        /*01d8*/ 	.word	0x000000ff
        /*01dc*/ 	.word	0x00018030
        /*01e0*/ 	.short	0x0100
        /*01e2*/ 	.byte	0x08
	.zero		1


	//   ....[6]....
        /*01e4*/ 	.word	0x000019b0
        /*01e8*/ 	.word	0x000000ff
        /*01ec*/ 	.word	0x00018018
        /*01f0*/ 	.short	0x0100
        /*01f2*/ 	.byte	0x08
	.zero		1


	//   ....[7]....
        /*01f4*/ 	.word	0x000019c0
        /*01f8*/ 	.word	0x000000ff
        /*01fc*/ 	.word	0x00018038
        /*0200*/ 	.short	0x0100
        /*0202*/ 	.byte	0x08
	.zero		1


	//   ....[8]....
        /*0204*/ 	.word	0x00001ba0
        /*0208*/ 	.word	0x000000ff
        /*020c*/ 	.word	0x00018000
        /*0210*/ 	.short	0x010a
        /*0212*/ 	.byte	0x08
	.zero		1


	//   ....[9]....
        /*0214*/ 	.word	0x00001e40
        /*0218*/ 	.word	0x000000ff
        /*021c*/ 	.word	0x00018020
        /*0220*/ 	.short	0x010a
        /*0222*/ 	.byte	0x08
	.zero		1


	//   ....[10]....
        /*0224*/ 	.word	0x00002070
        /*0228*/ 	.word	0x000000ff
        /*022c*/ 	.word	0x00018000
        /*0230*/ 	.short	0x010a
        /*0232*/ 	.byte	0x1c
	.zero		1


	//   ....[11]....
        /*0234*/ 	.word	0x00002340
        /*0238*/ 	.word	0x000000ff
        /*023c*/ 	.word	0x00018020
        /*0240*/ 	.short	0x010a
        /*0242*/ 	.byte	0x1c
	.zero		1


	//   ....[12]....
        /*0244*/ 	.word	0x00002440
        /*0248*/ 	.word	0x000000ff
        /*024c*/ 	.word	0x00018000
        /*0250*/ 	.short	0x0108
        /*0252*/ 	.byte	0x08
	.zero		1


	//   ....[13]....
        /*0254*/ 	.word	0x00002450
        /*0258*/ 	.word	0x000000ff
        /*025c*/ 	.word	0x00018020
        /*0260*/ 	.short	0x0108
        /*0262*/ 	.byte	0x08
	.zero		1


	//   ....[14]....
        /*0264*/ 	.word	0x000024a0
        /*0268*/ 	.word	0x000000ff
        /*026c*/ 	.word	0x00018008
        /*0270*/ 	.short	0x0108
        /*0272*/ 	.byte	0x08
	.zero		1


	//   ....[15]....
        /*0274*/ 	.word	0x000024b0
        /*0278*/ 	.word	0x000000ff
        /*027c*/ 	.word	0x00018028
        /*0280*/ 	.short	0x0108
        /*0282*/ 	.byte	0x08
	.zero		1


	//   ....[16]....
        /*0284*/ 	.word	0x00002500
        /*0288*/ 	.word	0x000000ff
        /*028c*/ 	.word	0x00018010
        /*0290*/ 	.short	0x0108
        /*0292*/ 	.byte	0x08
	.zero		1


	//   ....[17]....
        /*0294*/ 	.word	0x00002510
        /*0298*/ 	.word	0x000000ff
        /*029c*/ 	.word	0x00018030
        /*02a0*/ 	.short	0x0108
        /*02a2*/ 	.byte	0x08
	.zero		1


	//   ....[18]....
        /*02a4*/ 	.word	0x00002560
        /*02a8*/ 	.word	0x000000ff
        /*02ac*/ 	.word	0x00018018
        /*02b0*/ 	.short	0x0108
        /*02b2*/ 	.byte	0x08
	.zero		1


	//   ....[19]....
        /*02b4*/ 	.word	0x00002570
        /*02b8*/ 	.word	0x000000ff
        /*02bc*/ 	.word	0x00018038
        /*02c0*/ 	.short	0x0108
        /*02c2*/ 	.byte	0x08
	.zero		1


	//   ....[20]....
        /*02c4*/ 	.word	0x00002b50
        /*02c8*/ 	.word	0x000000ff
        /*02cc*/ 	.word	0x00018000
        /*02d0*/ 	.short	0x010a
        /*02d2*/ 	.byte	0x08
	.zero		1


	//   ....[21]....
        /*02d4*/ 	.word	0x00002b80
        /*02d8*/ 	.word	0x000000ff
        /*02dc*/ 	.word	0x00018020
        /*02e0*/ 	.short	0x010a
        /*02e2*/ 	.byte	0x08
	.zero		1


	//   ....[22]....
        /*02e4*/ 	.word	0x00002bb0
        /*02e8*/ 	.word	0x000000ff
        /*02ec*/ 	.word	0x00018000
        /*02f0*/ 	.short	0x010a
        /*02f2*/ 	.byte	0x1c
	.zero		1


	//   ....[23]....
        /*02f4*/ 	.word	0x00002be0
        /*02f8*/ 	.word	0x000000ff
        /*02fc*/ 	.word	0x00018020
        /*0300*/ 	.short	0x010a
        /*0302*/ 	.byte	0x1c
	.zero		1


	//----- nvinfo : EIATTR_NUM_MBARRIERS
	.align		4
.L_48:
        /*0304*/ 	.byte	0x03, 0x38
        /*0306*/ 	.short	0x0008


	//----- nvinfo : EIATTR_EXIT_INSTR_OFFSETS
	.align		4
        /*0308*/ 	.byte	0x04, 0x1c
        /*030a*/ 	.short	(.L_50 - .L_49)


	//   ....[0]....
.L_49:
        /*030c*/ 	.word	0x00002b40


	//----- nvinfo : EIATTR_REQNTID
	.align		4
.L_50:
        /*0310*/ 	.byte	0x04, 0x10
        /*0312*/ 	.short	(.L_52 - .L_51)
.L_51:
        /*0314*/ 	.word	0x00000100
        /*0318*/ 	.word	0x00000001
        /*031c*/ 	.word	0x00000001


	//----- nvinfo : EIATTR_CRS_STACK_SIZE
	.align		4
.L_52:
        /*0320*/ 	.byte	0x04, 0x1e
        /*0322*/ 	.short	(.L_54 - .L_53)
.L_53:
        /*0324*/ 	.word	0x00000000


	//----- nvinfo : EIATTR_CBANK_PARAM_SIZE
	.align		4
.L_54:
        /*0328*/ 	.byte	0x03, 0x19
        /*032a*/ 	.short	0x0050


	//----- nvinfo : EIATTR_PARAM_CBANK
	.align		4
        /*032c*/ 	.byte	0x04, 0x0a
        /*032e*/ 	.short	(.L_56 - .L_55)
	.align		4
.L_55:
        /*0330*/ 	.word	index@(.nv.constant0.gluon_tcgen05)
        /*0334*/ 	.short	0x0380
        /*0336*/ 	.short	0x0050


	//----- nvinfo : EIATTR_SW_WAR
	.align		4
.L_56:
        /*0338*/ 	.byte	0x04, 0x36
        /*033a*/ 	.short	(.L_58 - .L_57)
.L_57:
        /*033c*/ 	.word	0x00000008
.L_58:


//--------------------- .nv.compat                --------------------------
	.section	.nv.compat,"",@"SHT_CUDA_COMPAT_INFO"
	.align	4
        /*0000*/ 	.byte	0x02, 0x02, 0x02, 0x00, 0x02, 0x05, 0x05, 0x00, 0x02, 0x03, 0x03, 0x00, 0x02, 0x06, 0x01, 0x00


//--------------------- .nv.callgraph             --------------------------
	.section	.nv.callgraph,"",@"SHT_CUDA_CALLGRAPH"
	.align	4
	.sectionentsize	8
	.align		4
        /*0000*/ 	.word	0x00000000
	.align		4
        /*0004*/ 	.word	0xffffffff
	.align		4
        /*0008*/ 	.word	0x00000000
	.align		4
        /*000c*/ 	.word	0xfffffffe
	.align		4
        /*0010*/ 	.word	0x00000000
	.align		4
        /*0014*/ 	.word	0xfffffffd
	.align		4
        /*0018*/ 	.word	0x00000000
	.align		4
        /*001c*/ 	.word	0xfffffffc


//--------------------- .text.gluon_tcgen05       --------------------------
	.section	.text.gluon_tcgen05,"ax",@progbits
	.align	128
        .global         gluon_tcgen05
        .type           gluon_tcgen05,@function
        .size           gluon_tcgen05,(.L_x_85 - gluon_tcgen05)
        .other          gluon_tcgen05,@"STO_CUDA_ENTRY STV_DEFAULT"
gluon_tcgen05:
.text.gluon_tcgen05:
[----:B------:R-:W1:Y:S01]  /*0000*/  LDC R1, c[0x0][0x37c] ;  /* 0x0000df00ff017b82 */ /* 0x000e620000000800 */
[----:B------:R-:W2:Y:S02]  /*0010*/  S2R R0, SR_TID.X ;  /* 0x0000000000007919 */ /* 0x000ea40000002100 */
[----:B--2---:R-:W-:-:S13]  /*0020*/  ISETP.GE.U32.AND P2, PT, R0, 0x20, PT ;  /* 0x000000200000780c */ /* 0x004fda0003f46070 */
[----:B------:R-:W-:Y:S05]  /*0030*/  @P2 BRA `(.L_x_0) ;  /* 0x0000000000b82947 */ /* 0x000fea0003800000 */
[----:B------:R-:W2:Y:S01]  /*0040*/  S2UR UR6, SR_CgaCtaId ;  /* 0x00000000000679c3 */ /* 0x000ea20000008800 */
[----:B------:R-:W-:Y:S01]  /*0050*/  NOP ;  /* 0x0000000000007918 */ /* 0x000fe20000000000 */
[----:B------:R-:W-:Y:S02]  /*0060*/  UMOV UR4, 0x40 ;  /* 0x0000004000047882 */ /* 0x000fe40000000000 */
[----:B--2---:R-:W-:-:S09]  /*0070*/  ULEA UR4, UR6, UR4, 0x18 ;  /* 0x0000000406047291 */ /* 0x004fd2000f8ec0ff */
[----:B------:R-:W2:Y:S01]  /*0080*/  LDS.U8 R2, [UR4] ;  /* 0x00000004ff027984 */ /* 0x000ea20008000000 */
[----:B------:R-:W-:Y:S02]  /*0090*/  UMOV UR4, 0x400 ;  /* 0x0000040000047882 */ /* 0x000fe40000000000 */
[----:B------:R-:W-:Y:S01]  /*00a0*/  ULEA UR4, UR6, UR4, 0x18 ;  /* 0x0000000406047291 */ /* 0x000fe2000f8ec0ff */
[----:B--2---:R-:W-:-:S13]  /*00b0*/  ISETP.NE.AND P0, PT, R2, RZ, PT ;  /* 0x000000ff0200720c */ /* 0x004fda0003f05270 */
[----:B------:R-:W-:Y:S05]  /*00c0*/  @P0 BRA `(.L_x_1) ;  /* 0x00000000007c0947 */ /* 0x000fea0003800000 */
[----:B------:R-:W-:-:S13]  /*00d0*/  ELECT P0, URZ, PT ;  /* 0x0000000000ff782f */ /* 0x000fda0003800000 */
[----:B------:R-:W-:Y:S05]  /*00e0*/  @!P0 BRA `(.L_x_2) ;  /* 0x0000000000848947 */ /* 0x000fea0003800000 */
[----:B------:R-:W-:Y:S01]  /*00f0*/  UMOV UR5, 0x4 ;  /* 0x0000000400057882 */ /* 0x000fe20000000000 */
[----:B------:R-:W-:Y:S02]  /*0100*/  IMAD.MOV.U32 R5, RZ, RZ, 0x1 ;  /* 0x00000001ff057424 */ /* 0x000fe400078e00ff */
[----:B------:R-:W-:Y:S02]  /*0110*/  IMAD.MOV.U32 R3, RZ, RZ, 0xf ;  /* 0x0000000fff037424 */ /* 0x000fe400078e00ff */
[----:B------:R-:W-:Y:S04]  /*0120*/  DEPBAR.LE SB2, 0x36 ;  /* 0x0000ad800000791a */ /* 0x000fe80000000000 */
[----:B------:R-:W2:Y:S02]  /*0130*/  UTCATOMSWS.FIND_AND_SET.ALIGN UP0, UR5, UR5 ;  /* 0x00000005000575e3 */ /* 0x000ea40008000800 */
[----:B--2---:R-:W-:-:S04]  /*0140*/  PLOP3.LUT P0, PT, PT, PT, UP0, 0x80, 0x8 ;  /* 0x000000000008781c */ /* 0x004fc80003f0f008 */
[----:B------:R-:W-:-:S04]  /*0150*/  SEL R2, RZ, 0xffffffff, !P0 ;  /* 0xffffffffff027807 */ /* 0x000fc80004000000 */
[----:B------:R-:W-:Y:S01]  /*0160*/  ISETP.NE.AND P0, PT, R2, RZ, PT ;  /* 0x000000ff0200720c */ /* 0x000fe20003f05270 */
[----:B------:R-:W-:-:S12]  /*0170*/  IMAD.U32 R2, RZ, RZ, UR5 ;  /* 0x00000005ff027e24 */ /* 0x000fd8000f8e00ff */
[----:B------:R-:W-:Y:S05]  /*0180*/  @P0 BRA `(.L_x_3) ;  /* 0x0000000000240947 */ /* 0x000fea0003800000 */
.L_x_4:
[----:B------:R-:W-:Y:S05]  /*0190*/  NANOSLEEP 0x64 ;  /* 0x000000640000795d */ /* 0x000fea0003800000 */
[----:B------:R-:W-:-:S05]  /*01a0*/  UMOV UR5, 0x4 ;  /* 0x0000000400057882 */ /* 0x000fca0000000000 */
[----:B------:R-:W-:Y:S04]  /*01b0*/  DEPBAR.LE SB2, 0x36 ;  /* 0x0000ad800000791a */ /* 0x000fe80000000000 */
[----:B------:R-:W2:Y:S02]  /*01c0*/  UTCATOMSWS.FIND_AND_SET.ALIGN UP0, UR5, UR5 ;  /* 0x00000005000575e3 */ /* 0x000ea40008000800 */
[----:B--2---:R-:W-:-:S04]  /*01d0*/  PLOP3.LUT P0, PT, PT, PT, UP0, 0x80, 0x8 ;  /* 0x000000000008781c */ /* 0x004fc80003f0f008 */
[----:B------:R-:W-:-:S04]  /*01e0*/  SEL R2, RZ, 0xffffffff, !P0 ;  /* 0xffffffffff027807 */ /* 0x000fc80004000000 */
[----:B------:R-:W-:Y:S01]  /*01f0*/  ISETP.NE.AND P0, PT, R2, RZ, PT ;  /* 0x000000ff0200720c */ /* 0x000fe20003f05270 */
[----:B------:R-:W-:-:S12]  /*0200*/  IMAD.U32 R2, RZ, RZ, UR5 ;  /* 0x00000005ff027e24 */ /* 0x000fd8000f8e00ff */
[----:B------:R-:W-:Y:S05]  /*0210*/  @!P0 BRA `(.L_x_4) ;  /* 0xfffffffc00dc8947 */ /* 0x000fea000383ffff */
.L_x_3:
[C---:B------:R-:W-:Y:S01]  /*0220*/  VIADD R4, R2.reuse, 0x10 ;  /* 0x0000001002047836 */ /* 0x040fe20000000000 */
[----:B------:R-:W-:Y:S01]  /*0230*/  UMOV UR5, 0x50 ;  /* 0x0000005000057882 */ /* 0x000fe20000000000 */
[----:B------:R-:W-:Y:S01]  /*0240*/  SHF.L.U32 R3, R3, R2, RZ ;  /* 0x0000000203037219 */ /* 0x000fe200000006ff */
[----:B------:R-:W-:Y:S01]  /*0250*/  ULEA UR5, UR6, UR5, 0x18 ;  /* 0x0000000506057291 */ /* 0x000fe2000f8ec0ff */
[----:B------:R-:W-:Y:S01]  /*0260*/  IMAD.SHL.U32 R2, R2, 0x20, RZ ;  /* 0x0000002002027824 */ /* 0x000fe200078e00ff */
[----:B------:R-:W-:-:S04]  /*0270*/  SHF.L.U32 R4, R5, R4, RZ ;  /* 0x0000000405047219 */ /* 0x000fc800000006ff */
[----:B------:R-:W-:-:S05]  /*0280*/  LOP3.LUT R3, R4, R3, RZ, 0xfc, !PT ;  /* 0x0000000304037212 */ /* 0x000fca00078efcff */
[----:B------:R2:W-:Y:S04]  /*0290*/  ATOMS.OR RZ, [UR5], R3 ;  /* 0x00000003ffff798c */ /* 0x0005e8000b000005 */
[----:B------:R2:W-:Y:S01]  /*02a0*/  STS [UR4], R2 ;  /* 0x00000002ff007988 */ /* 0x0005e20008000804 */
[----:B------:R-:W-:Y:S05]  /*02b0*/  BRA `(.L_x_2) ;  /* 0x0000000000107947 */ /* 0x000fea0003800000 */
.L_x_1:
[----:B------:R-:W-:Y:S01]  /*02c0*/  IMAD.MOV.U32 R3, RZ, RZ, -0x1 ;  /* 0xffffffffff037424 */ /* 0x000fe200078e00ff */
[----:B------:R-:W-:-:S04]  /*02d0*/  MOV R2, 0x300 ;  /* 0x0000030000027802 */ /* 0x000fc80000000f00 */
[----:B------:R2:W-:Y:S03]  /*02e0*/  STS [UR4], R3 ;  /* 0x00000003ff007988 */ /* 0x0005e60008000804 */
[----:B-12---:R-:W-:Y:S05]  /*02f0*/  CALL.REL.NOINC `($__internal_1_$__cuda_sm10x_tcgen05_guardrail_trap_phase_invalid_during_alloc) ;  /* 0x0000002800507944 */ /* 0x006fea0003c00000 */
.L_x_2:
[----:B------:R-:W-:Y:S05]  /*0300*/  WARPSYNC.ALL ;  /* 0x0000000000007948 */ /* 0x000fea0003800000 */
[----:B------:R-:W-:Y:S01]  /*0310*/  NOP ;  /* 0x0000000000007918 */ /* 0x000fe20000000000 */
.L_x_0:
[----:B------:R-:W3:Y:S08]  /*0320*/  S2UR UR4, SR_CgaCtaId ;  /* 0x00000000000479c3 */ /* 0x000ef00000008800 */
[----:B------:R-:W-:Y:S01]  /*0330*/  BAR.SYNC.DEFER_BLOCKING 0x0 ;  /* 0x0000000000007b1d */ /* 0x000fe20000010000 */
[----:B------:R-:W-:-:S05]  /*0340*/  LOP3.LUT R36, R0, 0xff, RZ, 0xc0, !PT ;  /* 0x000000ff00247812 */ /* 0x000fca00078ec0ff */
[----:B------:R-:W-:Y:S02]  /*0350*/  UMOV UR8, 0x400 ;  /* 0x0000040000087882 */ /* 0x000fe40000000000 */
[----:B------:R-:W4:Y:S08]  /*0360*/  LDC R8, c[0x0][0x3a0] ;  /* 0x0000e800ff087b82 */ /* 0x000f300000000800 */
[----:B------:R-:W5:Y:S01]  /*0370*/  S2UR UR9, SR_CTAID.Y ;  /* 0x00000000000979c3 */ /* 0x000f620000002600 */
[----:B---3--:R-:W-:-:S09]  /*0380*/  ULEA UR8, UR4, UR8, 0x18 ;  /* 0x0000000804087291 */ /* 0x008fd2000f8ec0ff */
[----:B------:R-:W3:Y:S01]  /*0390*/  LDS R4, [UR8] ;  /* 0x00000008ff047984 */ /* 0x000ee20008000800 */
[----:B------:R-:W-:Y:S06]  /*03a0*/  BAR.SYNC.DEFER_BLOCKING 0x0 ;  /* 0x0000000000007b1d */ /* 0x000fec0000010000 */
[----:B------:R-:W-:Y:S05]  /*03b0*/  @P2 BRA `(.L_x_5) ;  /* 0x0000000000182947 */ /* 0x000fea0003800000 */
[----:B------:R-:W-:Y:S01]  /*03c0*/  ELECT P0, URZ, PT ;  /* 0x0000000000ff782f */ /* 0x000fe20003800000 */
[----:B--2---:R-:W-:Y:S01]  /*03d0*/  IMAD.MOV.U32 R2, RZ, RZ, 0x1 ;  /* 0x00000001ff027424 */ /* 0x004fe200078e00ff */
[----:B------:R-:W-:Y:S01]  /*03e0*/  UMOV UR5, 0x40 ;  /* 0x0000004000057882 */ /* 0x000fe20000000000 */
[----:B------:R-:W-:Y:S01]  /*03f0*/  UVIRTCOUNT.DEALLOC.SMPOOL 0x80 ;  /* 0x000000800000784c */ /* 0x000fe20000000000 */
[----:B------:R-:W-:-:S09]  /*0400*/  ULEA UR5, UR4, UR5, 0x18 ;  /* 0x0000000504057291 */ /* 0x000fd2000f8ec0ff */
[----:B------:R2:W-:Y:S03]  /*0410*/  @P0 STS.U8 [UR5], R2 ;  /* 0x00000002ff000988 */ /* 0x0005e60008000005 */
.L_x_5:
[----:B------:R-:W2:Y:S01]  /*0420*/  S2UR UR4, SR_CTAID.Z ;  /* 0x00000000000479c3 */ /* 0x000ea20000002700 */
[----:B------:R-:W5:Y:S01]  /*0430*/  LDCU UR5, c[0x0][0x370] ;  /* 0x00006e00ff0577ac */ /* 0x000f620008000800 */
[----:B------:R-:W-:Y:S01]  /*0440*/  ISETP.GE.U32.AND P0, PT, R36, 0x20, PT ;  /* 0x000000202400780c */ /* 0x000fe20003f06070 */
[----:B----4-:R-:W-:Y:S01]  /*0450*/  VIADD R6, R8, 0xffffffff ;  /* 0xffffffff08067836 */ /* 0x010fe20000000000 */
[C---:B------:R-:W-:Y:S01]  /*0460*/  ISETP.NE.U32.AND P3, PT, R36.reuse, RZ, PT ;  /* 0x000000ff2400720c */ /* 0x040fe20003f65070 */
[----:B------:R-:W2:Y:S02]  /*0470*/  LDCU UR6, c[0x0][0x374] ;  /* 0x00006e80ff0677ac */ /* 0x000ea40008000800 */
[----:B--2---:R-:W-:Y:S01]  /*0480*/  LEA R3, R36, UR8, 0x2 ;  /* 0x0000000824037c11 */ /* 0x004fe2000f8e10ff */
[----:B------:R-:W-:Y:S01]  /*0490*/  BSSY.RECONVERGENT B0, `(.L_x_6) ;  /* 0x0000015000007945 */ /* 0x000fe20003800200 */
[----:B------:R-:W5:Y:S01]  /*04a0*/  S2UR UR7, SR_CTAID.X ;  /* 0x00000000000779c3 */ /* 0x000f620000002500 */
[----:B------:R-:W2:Y:S01]  /*04b0*/  LDCU.64 UR20, c[0x0][0x3c0] ;  /* 0x00007800ff1477ac */ /* 0x000ea20008000a00 */
[----:B---3--:R-:W-:-:S04]  /*04c0*/  R2UR UR23, R4 ;  /* 0x00000000041772ca */ /* 0x008fc800000e0000 */
[----:B------:R3:W-:Y:S02]  /*04d0*/  @!P0 STS [R3], RZ ;  /* 0x000000ff03008388 */ /* 0x0007e40000000800 */
[----:B------:R-:W4:Y:S01]  /*04e0*/  LDC R2, c[0x0][0x398] ;  /* 0x0000e600ff027b82 */ /* 0x000f220000000800 */
[----:B------:R-:W-:Y:S01]  /*04f0*/  NOP ;  /* 0x0000000000007918 */ /* 0x000fe20000000000 */
[----:B------:R3:W-:Y:S01]  /*0500*/  @!P3 STS [UR8+0x20], R6 ;  /* 0x00002006ff00b988 */ /* 0x0007e20008000808 */
[----:B-----5:R-:W-:-:S04]  /*0510*/  UIMAD UR4, UR4, UR6, UR9 ;  /* 0x00000006040472a4 */ /* 0x020fc8000f8e0209 */
[----:B------:R-:W-:-:S04]  /*0520*/  UIMAD UR4, UR4, UR5, UR7 ;  /* 0x00000005040472a4 */ /* 0x000fc8000f8e0207 */
[----:B------:R-:W-:-:S04]  /*0530*/  UIMAD UR4, UR4, 0x180, URZ ;  /* 0x00000180040478a4 */ /* 0x000fc8000f8e02ff */
[----:B--2---:R-:W-:Y:S01]  /*0540*/  UIADD3 UR24, UP0, UPT, UR4, UR20, URZ ;  /* 0x0000001404187290 */ /* 0x004fe2000ff1e0ff */
[----:B----4-:R-:W-:-:S03]  /*0550*/  VIADD R2, R2, 0xffffffff ;  /* 0xffffffff02027836 */ /* 0x010fc60000000000 */
[----:B------:R-:W-:Y:S01]  /*0560*/  ULEA.HI.X.SX32 UR25, UR4, UR21, 0x1, UP0 ;  /* 0x0000001504197291 */ /* 0x000fe200080f0eff */
[----:B---3--:R-:W-:Y:S11]  /*0570*/  @P3 BRA `(.L_x_7) ;  /* 0x0000000000183947 */ /* 0x008ff60003800000 */
[----:B------:R-:W2:Y:S01]  /*0580*/  LDS R4, [UR8+0x8] ;  /* 0x00000808ff047984 */ /* 0x000ea20008000800 */
[----:B------:R-:W3:Y:S01]  /*0590*/  LDC.64 R10, c[0x0][0x380] ;  /* 0x0000e000ff0a7b82 */ /* 0x000ee20000000a00 */
[----:B------:R-:W-:Y:S02]  /*05a0*/  IMAD.MOV.U32 R5, RZ, RZ, 0x70 ;  /* 0x00000070ff057424 */ /* 0x000fe400078e00ff */
[----:B---3--:R3:W-:Y:S03]  /*05b0*/  STS.64 [UR8], R10 ;  /* 0x0000000aff007988 */ /* 0x0087e60008000a08 */
[----:B--2---:R-:W-:-:S05]  /*05c0*/  LOP3.LUT R4, R4, 0x10, R5, 0xd8, !PT ;  /* 0x0000001004047812 */ /* 0x004fca00078ed805 */
[----:B------:R3:W-:Y:S02]  /*05d0*/  STS [UR8+0x8], R4 ;  /* 0x00000804ff007988 */ /* 0x0007e40008000808 */
.L_x_7:
[----:B------:R-:W-:Y:S05]  /*05e0*/  BSYNC.RECONVERGENT B0 ;  /* 0x0000000000007941 */ /* 0x000fea0003800200 */
.L_x_6:
[----:B------:R-:W-:Y:S04]  /*05f0*/  BSSY.RECONVERGENT B0, `(.L_x_8) ;  /* 0x000000a000007945 */ /* 0x000fe80003800200 */
[----:B------:R-:W-:Y:S05]  /*0600*/  @P3 BRA `(.L_x_9) ;  /* 0x0000000000203947 */ /* 0x000fea0003800000 */
[----:B---3--:R-:W2:Y:S01]  /*0610*/  LDS R4, [UR8+0x34] ;  /* 0x00003408ff047984 */ /* 0x008ea20008000800 */
[----:B------:R-:W-:Y:S02]  /*0620*/  IMAD.MOV.U32 R5, RZ, RZ, 0x7f000000 ;  /* 0x7f000000ff057424 */ /* 0x000fe400078e00ff */
[----:B------:R-:W-:Y:S01]  /*0630*/  @!P3 IMAD.MOV.U32 R7, RZ, RZ, 0x3f ;  /* 0x0000003fff07b424 */ /* 0x000fe200078e00ff */
[----:B------:R-:W3:Y:S02]  /*0640*/  @!P3 LDS R10, [UR8+0x38] ;  /* 0x00003808ff0ab984 */ /* 0x000ee40008000800 */
[----:B--2---:R-:W-:Y:S02]  /*0650*/  LOP3.LUT R4, R4, 0xff000000, R5, 0xb8, !PT ;  /* 0xff00000004047812 */ /* 0x004fe400078eb805 */
[----:B---3--:R-:W-:-:S03]  /*0660*/  @!P3 LOP3.LUT R5, R10, 0xff, R7, 0xb8, !PT ;  /* 0x000000ff0a05b812 */ /* 0x008fc600078eb807 */
[----:B------:R2:W-:Y:S04]  /*0670*/  STS [UR8+0x34], R4 ;  /* 0x00003404ff007988 */ /* 0x0005e80008000808 */
[----:B------:R2:W-:Y:S02]  /*0680*/  @!P3 STS [UR8+0x38], R5 ;  /* 0x00003805ff00b988 */ /* 0x0005e40008000808 */
.L_x_9:
[----:B------:R-:W-:Y:S05]  /*0690*/  BSYNC.RECONVERGENT B0 ;  /* 0x0000000000007941 */ /* 0x000fea0003800200 */
.L_x_8:
[----:B------:R-:W-:Y:S04]  /*06a0*/  BSSY.RECONVERGENT B0, `(.L_x_10) ;  /* 0x000000a000007945 */ /* 0x000fe80003800200 */
[----:B------:R-:W-:Y:S05]  /*06b0*/  @P3 BRA `(.L_x_11) ;  /* 0x0000000000203947 */ /* 0x000fea0003800000 */
[----:B--23--:R-:W2:Y:S01]  /*06c0*/  LDS R4, [UR8+0x1c] ;  /* 0x00001c08ff047984 */ /* 0x00cea20008000800 */
[----:B------:R-:W3:Y:S03]  /*06d0*/  LDC.64 R10, c[0x0][0x3a8] ;  /* 0x0000ea00ff0a7b82 */ /* 0x000ee60000000a00 */
[----:B------:R4:W-:Y:S01]  /*06e0*/  STS [UR8+0x24], R2 ;  /* 0x00002402ff007988 */ /* 0x0009e20008000808 */
[--C-:B---3--:R-:W-:Y:S02]  /*06f0*/  SHF.R.U32.HI R7, RZ, 0x4, R11.reuse ;  /* 0x00000004ff077819 */ /* 0x108fe4000001160b */
[----:B------:R-:W-:-:S05]  /*0700*/  SHF.R.U64 R5, R10, 0x4, R11 ;  /* 0x000000040a057819 */ /* 0x000fca000000120b */
[----:B------:R4:W-:Y:S01]  /*0710*/  STS [UR8+0xc], R5 ;  /* 0x00000c05ff007988 */ /* 0x0009e20008000808 */
[----:B--2---:R-:W-:-:S05]  /*0720*/  LOP3.LUT R4, R4, 0xf, R7, 0xb8, !PT ;  /* 0x0000000f04047812 */ /* 0x004fca00078eb807 */
[----:B------:R4:W-:Y:S02]  /*0730*/  STS [UR8+0x1c], R4 ;  /* 0x00001c04ff007988 */ /* 0x0009e40008000808 */
.L_x_11:
[----:B------:R-:W-:Y:S05]  /*0740*/  BSYNC.RECONVERGENT B0 ;  /* 0x0000000000007941 */ /* 0x000fea0003800200 */
.L_x_10:
[----:B------:R-:W-:Y:S04]  /*0750*/  BSSY.RECONVERGENT B1, `(.L_x_12) ;  /* 0x000001d000017945 */ /* 0x000fe80003800200 */
[----:B------:R-:W-:Y:S04]  /*0760*/  BSSY.RELIABLE B0, `(.L_x_13) ;  /* 0x0000018000007945 */ /* 0x000fe80003800100 */
[----:B------:R-:W-:Y:S05]  /*0770*/  @P3 BRA `(.L_x_14) ;  /* 0x00000000001c3947 */ /* 0x000fea0003800000 */
[----:B--234-:R-:W2:Y:S02]  /*0780*/  LDS R4, [UR8+0x34] ;  /* 0x00003408ff047984 */ /* 0x01cea40008000800 */
[----:B--2---:R-:W-:-:S05]  /*0790*/  LOP3.LUT R4, R4, 0x7, RZ, 0xb8, !PT ;  /* 0x0000000704047812 */ /* 0x004fca00078eb8ff */
[----:B------:R2:W-:Y:S01]  /*07a0*/  STS [UR8+0x34], R4 ;  /* 0x00003404ff007988 */ /* 0x0005e20008000808 */
[----:B------:R-:W-:Y:S05]  /*07b0*/  @P3 BRA `(.L_x_15) ;  /* 0x00000000001c3947 */ /* 0x000fea0003800000 */
[----:B--2---:R-:W2:Y:S02]  /*07c0*/  LDS R4, [UR8+0x34] ;  /* 0x00003408ff047984 */ /* 0x004ea40008000800 */
[----:B--2---:R-:W-:-:S05]  /*07d0*/  LOP3.LUT R4, R4, 0x38, RZ, 0xb8, !PT ;  /* 0x0000003804047812 */ /* 0x004fca00078eb8ff */
[----:B------:R5:W-:Y:S02]  /*07e0*/  STS [UR8+0x34], R4 ;  /* 0x00003404ff007988 */ /* 0x000be40008000808 */
.L_x_14:
[----:B------:R-:W-:Y:S05]  /*07f0*/  @P3 BRA `(.L_x_16) ;  /* 0x00000000001c3947 */ /* 0x000fea0003800000 */
[----:B--2345:R-:W2:Y:S02]  /*0800*/  LDS R4, [UR8+0x8] ;  /* 0x00000808ff047984 */ /* 0x03cea40008000800 */
[----:B--2---:R-:W-:-:S05]  /*0810*/  LOP3.LUT R4, R4, 0x780, RZ, 0xb8, !PT ;  /* 0x0000078004047812 */ /* 0x004fca00078eb8ff */
[----:B------:R3:W-:Y:S02]  /*0820*/  STS [UR8+0x8], R4 ;  /* 0x00000804ff007988 */ /* 0x0007e40008000808 */
.L_x_15:
[----:B------:R-:W-:Y:S05]  /*0830*/  @P3 BRA `(.L_x_17) ;  /* 0x0000000000283947 */ /* 0x000fea0003800000 */
[----:B--23--:R-:W2:Y:S02]  /*0840*/  LDS R4, [UR8+0x8] ;  /* 0x00000808ff047984 */ /* 0x00cea40008000800 */
[----:B--2---:R-:W-:-:S05]  /*0850*/  LOP3.LUT R4, R4, 0x1800, RZ, 0xb8, !PT ;  /* 0x0000180004047812 */ /* 0x004fca00078eb8ff */
[----:B------:R2:W-:Y:S02]  /*0860*/  STS [UR8+0x8], R4 ;  /* 0x00000804ff007988 */ /* 0x0005e40008000808 */
.L_x_16:
[----:B------:R-:W-:Y:S05]  /*0870*/  @P3 BREAK.RELIABLE B0 ;  /* 0x0000000000003942 */ /* 0x000fea0003800100 */
[----:B------:R-:W-:Y:S05]  /*0880*/  @P3 BRA `(.L_x_18) ;  /* 0x0000000000243947 */ /* 0x000fea0003800000 */
[----:B--2-4-:R-:W2:Y:S01]  /*0890*/  LDS R5, [UR8+0x8] ;  /* 0x00000808ff057984 */ /* 0x014ea20008000800 */
[----:B---3-5:R-:W-:-:S05]  /*08a0*/  IMAD.MOV.U32 R4, RZ, RZ, 0x6000 ;  /* 0x00006000ff047424 */ /* 0x028fca00078e00ff */
[----:B--2---:R-:W-:-:S04]  /*08b0*/  LOP3.LUT R4, R5, 0x6000, R4, 0xd8, !PT ;  /* 0x0000600005047812 */ /* 0x004fc800078ed804 */
[----:B------:R-:W-:-:S05]  /*08c0*/  LOP3.LUT R4, R4, 0x400000, RZ, 0xb8, !PT ;  /* 0x0040000004047812 */ /* 0x000fca00078eb8ff */
[----:B------:R4:W-:Y:S02]  /*08d0*/  STS [UR8+0x8], R4 ;  /* 0x00000804ff007988 */ /* 0x0009e40008000808 */
.L_x_17:
[----:B------:R-:W-:Y:S05]  /*08e0*/  BSYNC.RELIABLE B0 ;  /* 0x0000000000007941 */ /* 0x000fea0003800100 */
.L_x_13:
[----:B--234-:R-:W2:Y:S02]  /*08f0*/  @!P3 LDS R4, [UR8+0x8] ;  /* 0x00000808ff04b984 */ /* 0x01cea40008000800 */
[----:B--2---:R-:W-:-:S05]  /*0900*/  @!P3 LOP3.LUT R4, R4, 0x8000, RZ, 0xb8, !PT ;  /* 0x000080000404b812 */ /* 0x004fca00078eb8ff */
[----:B------:R2:W-:Y:S02]  /*0910*/  @!P3 STS [UR8+0x8], R4 ;  /* 0x00000804ff00b988 */ /* 0x0005e40008000808 */
.L_x_18:
[----:B------:R-:W-:Y:S05]  /*0920*/  BSYNC.RECONVERGENT B1 ;  /* 0x0000000000017941 */ /* 0x000fea0003800200 */
.L_x_12:
[----:B------:R-:W-:Y:S05]  /*0930*/  WARPSYNC.ALL ;  /* 0x0000000000007948 */ /* 0x000fea0003800000 */
[----:B------:R-:W-:Y:S01]  /*0940*/  NOP ;  /* 0x0000000000007918 */ /* 0x000fe20000000000 */
[----:B------:R-:W2:Y:S02]  /*0950*/  LDC R7, c[0x0][0x39c] ;  /* 0x0000e700ff077b82 */ /* 0x000ea40000000800 */
[----:B--2---:R-:W-:Y:S01]  /*0960*/  VIADD R7, R7, 0xffffffff ;  /* 0xffffffff07077836 */ /* 0x004fe20000000000 */
[----:B------:R-:W-:Y:S06]  /*0970*/  @P0 BRA `(.L_x_19) ;  /* 0x0000000000300947 */ /* 0x000fec0003800000 */
[----:B---345:R-:W2:Y:S01]  /*0980*/  S2R R4, SR_LANEID ;  /* 0x0000000000047919 */ /* 0x038ea20000000000 */
[----:B------:R-:W-:Y:S05]  /*0990*/  WARPSYNC.ALL ;  /* 0x0000000000007948 */ /* 0x000fea0003800000 */
[----:B------:R-:W-:Y:S01]  /*09a0*/  NOP ;  /* 0x0000000000007918 */ /* 0x000fe20000000000 */
[----:B--2---:R-:W-:-:S05]  /*09b0*/  IMAD.SHL.U32 R9, R4, 0x4, RZ ;  /* 0x0000000404097824 */ /* 0x004fca00078e00ff */
[----:B------:R-:W2:Y:S01]  /*09c0*/  LDS R11, [R9+UR8] ;  /* 0x00000008090b7984 */ /* 0x000ea20008000800 */
[----:B------:R-:W-:-:S05]  /*09d0*/  IADD3 R4, P1, PT, R9, UR24, RZ ;  /* 0x0000001809047c10 */ /* 0x000fca000ff3e0ff */
[----:B------:R-:W-:-:S05]  /*09e0*/  IMAD.X R5, RZ, RZ, UR25, P1 ;  /* 0x00000019ff057e24 */ /* 0x000fca00088e06ff */
[----:B--2---:R2:W3:Y:S01]  /*09f0*/  ATOMG.E.EXCH.STRONG.GPU PT, RZ, [R4], R11 ;  /* 0x0000000b04ff73a8 */ /* 0x0044e200041ee100 */
[----:B------:R-:W-:-:S04]  /*0a00*/  DEPBAR {5,4,3,2,1,0} ;  /* 0x0000003f0000791a */ /* 0x000fc80000000000 */
[----:B------:R-:W4:Y:S02]  /*0a10*/  CCTL.E.C.LDCU.IV.DEEP [UR24] ;  /* 0x0000000018007540 */ /* 0x000f240009c08000 */
[----:B----4-:R2:W-:Y:S01]  /*0a20*/  UTMACCTL.IV [UR24] ;  /* 0x00000000180079b9 */ /* 0x0105e20008000000 */
[----:B------:R-:W-:Y:S01]  /*0a30*/  NOP ;  /* 0x0000000000007918 */ /* 0x000fe20000000000 */
.L_x_19:
[----:B------:R-:W-:Y:S05]  /*0a40*/  @P0 BRA `(.L_x_20) ;  /* 0x00000000000c0947 */ /* 0x000fea0003800000 */
[----:B------:R0:W-:Y:S01]  /*0a50*/  UTMACMDFLUSH ;  /* 0x00000000000079b7 */ /* 0x0001e20000000000 */
[----:B------:R-:W-:Y:S05]  /*0a60*/  @P0 BRA `(.L_x_20) ;  /* 0x0000000000040947 */ /* 0x000fea0003800000 */
[----:B------:R-:W-:-:S04]  /*0a70*/  DEPBAR.LE SB0, 0x0 ;  /* 0x000080000000791a */ /* 0x000fc80000000000 */
.L_x_20:
[----:B------:R-:W-:Y:S05]  /*0a80*/  WARPSYNC.ALL ;  /* 0x0000000000007948 */ /* 0x000fea0003800000 */
[----:B------:R-:W-:Y:S01]  /*0a90*/  NOP ;  /* 0x0000000000007918 */ /* 0x000fe20000000000 */
[----:B---3--:R-:W-:Y:S06]  /*0aa0*/  BAR.SYNC.DEFER_BLOCKING 0x0 ;  /* 0x0000000000007b1d */ /* 0x008fec0000010000 */
[----:B------:R-:W-:Y:S02]  /*0ab0*/  BSSY.RECONVERGENT B1, `(.L_x_21) ;  /* 0x000000b000017945 */ /* 0x000fe40003800200 */
[----:B------:R-:W-:Y:S06]  /*0ac0*/  BAR.SYNC.DEFER_BLOCKING 0x0 ;  /* 0x0000000000007b1d */ /* 0x000fec0000010000 */
[----:B------:R3:W-:Y:S01]  /*0ad0*/  @!P0 STS [R3], RZ ;  /* 0x000000ff03008388 */ /* 0x0007e20000000800 */
[----:B------:R-:W-:Y:S01]  /*0ae0*/  NOP ;  /* 0x0000000000007918 */ /* 0x000fe20000000000 */
[----:B------:R-:W-:Y:S05]  /*0af0*/  @P3 BRA `(.L_x_22) ;  /* 0x0000000000183947 */ /* 0x000fea0003800000 */
[----:B--2-45:R-:W2:Y:S01]  /*0b00*/  LDS R4, [UR8+0x8] ;  /* 0x00000808ff047984 */ /* 0x034ea20008000800 */
[----:B------:R-:W4:Y:S01]  /*0b10*/  LDC.64 R10, c[0x0][0x388] ;  /* 0x0000e200ff0a7b82 */ /* 0x000f220000000a00 */
[----:B------:R-:W-:Y:S02]  /*0b20*/  IMAD.MOV.U32 R5, RZ, RZ, 0x70 ;  /* 0x00000070ff057424 */ /* 0x000fe400078e00ff */
[----:B----4-:R4:W-:Y:S03]  /*0b30*/  STS.64 [UR8], R10 ;  /* 0x0000000aff007988 */ /* 0x0109e60008000a08 */
[----:B--2---:R-:W-:-:S05]  /*0b40*/  LOP3.LUT R4, R4, 0x10, R5, 0xd8, !PT ;  /* 0x0000001004047812 */ /* 0x004fca00078ed805 */
[----:B------:R4:W-:Y:S02]  /*0b50*/  STS [UR8+0x8], R4 ;  /* 0x00000804ff007988 */ /* 0x0009e40008000808 */
.L_x_22:
[----:B--2---:R-:W-:Y:S05]  /*0b60*/  BSYNC.RECONVERGENT B1 ;  /* 0x0000000000017941 */ /* 0x004fea0003800200 */
.L_x_21:
[----:B------:R-:W-:Y:S04]  /*0b70*/  BSSY.RECONVERGENT B1, `(.L_x_23) ;  /* 0x000000a000017945 */ /* 0x000fe80003800200 */
[----:B------:R-:W-:Y:S05]  /*0b80*/  @P3 BRA `(.L_x_24) ;  /* 0x0000000000203947 */ /* 0x000fea0003800000 */
[----:B----45:R-:W2:Y:S01]  /*0b90*/  LDS R4, [UR8+0x34] ;  /* 0x00003408ff047984 */ /* 0x030ea20008000800 */
[----:B------:R-:W-:Y:S02]  /*0ba0*/  IMAD.MOV.U32 R9, RZ, RZ, 0x7f000000 ;  /* 0x7f000000ff097424 */ /* 0x000fe400078e00ff */
[----:B------:R-:W-:Y:S01]  /*0bb0*/  @!P3 IMAD.MOV.U32 R5, RZ, RZ, 0x7f ;  /* 0x0000007fff05b424 */ /* 0x000fe200078e00ff */
[----:B------:R-:W4:Y:S02]  /*0bc0*/  @!P3 LDS R10, [UR8+0x38] ;  /* 0x00003808ff0ab984 */ /* 0x000f240008000800 */
[----:B--2---:R-:W-:Y:S02]  /*0bd0*/  LOP3.LUT R4, R4, 0xff000000, R9, 0xb8, !PT ;  /* 0xff00000004047812 */ /* 0x004fe400078eb809 */
[----:B----4-:R-:W-:-:S03]  /*0be0*/  @!P3 LOP3.LUT R5, R10, 0xff, R5, 0xb8, !PT ;  /* 0x000000ff0a05b812 */ /* 0x010fc600078eb805 */
[----:B------:R2:W-:Y:S04]  /*0bf0*/  STS [UR8+0x34], R4 ;  /* 0x00003404ff007988 */ /* 0x0005e80008000808 */
[----:B------:R2:W-:Y:S02]  /*0c00*/  @!P3 STS [UR8+0x38], R5 ;  /* 0x00003805ff00b988 */ /* 0x0005e40008000808 */
.L_x_24:
[----:B------:R-:W-:Y:S05]  /*0c10*/  BSYNC.RECONVERGENT B1 ;  /* 0x0000000000017941 */ /* 0x000fea0003800200 */
.L_x_23:
[----:B------:R-:W-:Y:S04]  /*0c20*/  BSSY.RECONVERGENT B1, `(.L_x_25) ;  /* 0x0000004000017945 */ /* 0x000fe80003800200 */
[----:B------:R-:W-:Y:S05]  /*0c30*/  @P3 BRA `(.L_x_26) ;  /* 0x0000000000083947 */ /* 0x000fea0003800000 */
[----:B------:R2:W-:Y:S04]  /*0c40*/  STS [UR8+0x24], R6 ;  /* 0x00002406ff007988 */ /* 0x0005e80008000808 */
[----:B------:R2:W-:Y:S02]  /*0c50*/  STS [UR8+0x20], R7 ;  /* 0x00002007ff007988 */ /* 0x0005e40008000808 */
.L_x_26:
[----:B------:R-:W-:Y:S05]  /*0c60*/  BSYNC.RECONVERGENT B1 ;  /* 0x0000000000017941 */ /* 0x000fea0003800200 */
.L_x_25:
[----:B------:R-:W-:Y:S04]  /*0c70*/  BSSY.RECONVERGENT B2, `(.L_x_27) ;  /* 0x0000025000027945 */ /* 0x000fe80003800200 */
[----:B------:R-:W-:Y:S04]  /*0c80*/  BSSY.RELIABLE B1, `(.L_x_28) ;  /* 0x0000020000017945 */ /* 0x000fe80003800100 */
[----:B------:R-:W-:Y:S05]  /*0c90*/  @P3 BRA `(.L_x_29) ;  /* 0x00000000002c3947 */ /* 0x000fea0003800000 */
[----:B--2-45:R-:W2:Y:S01]  /*0ca0*/  LDS R4, [UR8+0x1c] ;  /* 0x00001c08ff047984 */ /* 0x034ea20008000800 */
[----:B------:R-:W4:Y:S02]  /*0cb0*/  LDC.64 R10, c[0x0][0x3b0] ;  /* 0x0000ec00ff0a7b82 */ /* 0x000f240000000a00 */
[--C-:B----4-:R-:W-:Y:S02]  /*0cc0*/  SHF.R.U32.HI R9, RZ, 0x4, R11.reuse ;  /* 0x00000004ff097819 */ /* 0x110fe4000001160b */
[----:B------:R-:W-:-:S05]  /*0cd0*/  SHF.R.U64 R5, R10, 0x4, R11 ;  /* 0x000000040a057819 */ /* 0x000fca000000120b */
[----:B------:R4:W-:Y:S01]  /*0ce0*/  STS [UR8+0xc], R5 ;  /* 0x00000c05ff007988 */ /* 0x0009e20008000808 */
[----:B--2---:R-:W-:-:S05]  /*0cf0*/  LOP3.LUT R4, R4, 0xf, R9, 0xb8, !PT ;  /* 0x0000000f04047812 */ /* 0x004fca00078eb809 */
[----:B------:R4:W-:Y:S01]  /*0d00*/  STS [UR8+0x1c], R4 ;  /* 0x00001c04ff007988 */ /* 0x0009e20008000808 */
[----:B------:R-:W-:Y:S05]  /*0d10*/  @P3 BRA `(.L_x_30) ;  /* 0x00000000001c3947 */ /* 0x000fea0003800000 */
[----:B----4-:R-:W2:Y:S02]  /*0d20*/  LDS R4, [UR8+0x34] ;  /* 0x00003408ff047984 */ /* 0x010ea40008000800 */
[----:B--2---:R-:W-:-:S05]  /*0d30*/  LOP3.LUT R4, R4, 0x7, RZ, 0xb8, !PT ;  /* 0x0000000704047812 */ /* 0x004fca00078eb8ff */
[----:B------:R2:W-:Y:S02]  /*0d40*/  STS [UR8+0x34], R4 ;  /* 0x00003404ff007988 */ /* 0x0005e40008000808 */
.L_x_29:
[----:B------:R-:W-:Y:S05]  /*0d50*/  @P3 BRA `(.L_x_31) ;  /* 0x00000000001c3947 */ /* 0x000fea0003800000 */
[----:B--2-45:R-:W2:Y:S02]  /*0d60*/  LDS R4, [UR8+0x34] ;  /* 0x00003408ff047984 */ /* 0x034ea40008000800 */
[----:B--2---:R-:W-:-:S05]  /*0d70*/  LOP3.LUT R4, R4, 0x38, RZ, 0xb8, !PT ;  /* 0x0000003804047812 */ /* 0x004fca00078eb8ff */
[----:B------:R2:W-:Y:S02]  /*0d80*/  STS [UR8+0x34], R4 ;  /* 0x00003404ff007988 */ /* 0x0005e40008000808 */
.L_x_30:
[----:B------:R-:W-:Y:S05]  /*0d90*/  @P3 BRA `(.L_x_32) ;  /* 0x00000000001c3947 */ /* 0x000fea0003800000 */
[----:B--2-4-:R-:W2:Y:S02]  /*0da0*/  LDS R4, [UR8+0x8] ;  /* 0x00000808ff047984 */ /* 0x014ea40008000800 */
[----:B--2---:R-:W-:-:S05]  /*0db0*/  LOP3.LUT R4, R4, 0x780, RZ, 0xb8, !PT ;  /* 0x0000078004047812 */ /* 0x004fca00078eb8ff */
[----:B------:R2:W-:Y:S02]  /*0dc0*/  STS [UR8+0x8], R4 ;  /* 0x00000804ff007988 */ /* 0x0005e40008000808 */
.L_x_31:
[----:B------:R-:W-:Y:S05]  /*0dd0*/  @P3 BRA `(.L_x_33) ;  /* 0x0000000000283947 */ /* 0x000fea0003800000 */
[----:B--2-45:R-:W2:Y:S02]  /*0de0*/  LDS R4, [UR8+0x8] ;  /* 0x00000808ff047984 */ /* 0x034ea40008000800 */
[----:B--2---:R-:W-:-:S05]  /*0df0*/  LOP3.LUT R4, R4, 0x1800, RZ, 0xb8, !PT ;  /* 0x0000180004047812 */ /* 0x004fca00078eb8ff */
[----:B------:R5:W-:Y:S02]  /*0e00*/  STS [UR8+0x8], R4 ;  /* 0x00000804ff007988 */ /* 0x000be40008000808 */
.L_x_32:
[----:B------:R-:W-:Y:S05]  /*0e10*/  @P3 BREAK.RELIABLE B1 ;  /* 0x0000000000013942 */ /* 0x000fea0003800100 */
[----:B------:R-:W-:Y:S05]  /*0e20*/  @P3 BRA `(.L_x_34) ;  /* 0x0000000000243947 */ /* 0x000fea0003800000 */
[----:B--2-45:R-:W2:Y:S01]  /*0e30*/  LDS R4, [UR8+0x8] ;  /* 0x00000808ff047984 */ /* 0x034ea20008000800 */
[----:B------:R-:W-:-:S05]  /*0e40*/  IMAD.MOV.U32 R5, RZ, RZ, 0x6000 ;  /* 0x00006000ff057424 */ /* 0x000fca00078e00ff */
[----:B--2---:R-:W-:-:S04]  /*0e50*/  LOP3.LUT R4, R4, 0x6000, R5, 0xd8, !PT ;  /* 0x0000600004047812 */ /* 0x004fc800078ed805 */
[----:B------:R-:W-:-:S05]  /*0e60*/  LOP3.LUT R4, R4, 0x400000, RZ, 0xb8, !PT ;  /* 0x0040000004047812 */ /* 0x000fca00078eb8ff */
[----:B------:R2:W-:Y:S02]  /*0e70*/  STS [UR8+0x8], R4 ;  /* 0x00000804ff007988 */ /* 0x0005e40008000808 */
.L_x_33:
[----:B------:R-:W-:Y:S05]  /*0e80*/  BSYNC.RELIABLE B1 ;  /* 0x0000000000017941 */ /* 0x000fea0003800100 */
.L_x_28:
[----:B--2-45:R-:W2:Y:S02]  /*0e90*/  @!P3 LDS R4, [UR8+0x8] ;  /* 0x00000808ff04b984 */ /* 0x034ea40008000800 */
[----:B--2---:R-:W-:-:S05]  /*0ea0*/  @!P3 LOP3.LUT R4, R4, 0x8000, RZ, 0xb8, !PT ;  /* 0x000080000404b812 */ /* 0x004fca00078eb8ff */
[----:B------:R2:W-:Y:S02]  /*0eb0*/  @!P3 STS [UR8+0x8], R4 ;  /* 0x00000804ff00b988 */ /* 0x0005e40008000808 */
.L_x_34:
[----:B------:R-:W-:Y:S05]  /*0ec0*/  BSYNC.RECONVERGENT B2 ;  /* 0x0000000000027941 */ /* 0x000fea0003800200 */
.L_x_27:
[----:B------:R-:W-:Y:S05]  /*0ed0*/  WARPSYNC.ALL ;  /* 0x0000000000007948 */ /* 0x000fea0003800000 */
[----:B------:R-:W-:Y:S01]  /*0ee0*/  NOP ;  /* 0x0000000000007918 */ /* 0x000fe20000000000 */
[----:B------:R-:W-:-:S04]  /*0ef0*/  UIADD3 UR5, UPT, UPT, UR4, 0x80, URZ ;  /* 0x0000008004057890 */ /* 0x000fc8000fffe0ff */
[----:B------:R-:W-:-:S04]  /*0f00*/  UIADD3 UR26, UP0, UPT, UR5, UR20, URZ ;  /* 0x00000014051a7290 */ /* 0x000fc8000ff1e0ff */
[----:B------:R-:W-:Y:S01]  /*0f10*/  ULEA.HI.X.SX32 UR27, UR5, UR21, 0x1, UP0 ;  /* 0x00000015051b7291 */ /* 0x000fe200080f0eff */
[----:B------:R-:W-:Y:S11]  /*0f20*/  @P0 BRA `(.L_x_35) ;  /* 0x0000000000300947 */ /* 0x000ff60003800000 */
[----:B--2-45:R-:W2:Y:S01]  /*0f30*/  S2R R4, SR_LANEID ;  /* 0x0000000000047919 */ /* 0x034ea20000000000 */
[----:B------:R-:W-:Y:S05]  /*0f40*/  WARPSYNC.ALL ;  /* 0x0000000000007948 */ /* 0x000fea0003800000 */
[----:B------:R-:W-:Y:S01]  /*0f50*/  NOP ;  /* 0x0000000000007918 */ /* 0x000fe20000000000 */
[----:B--2---:R-:W-:-:S05]  /*0f60*/  IMAD.SHL.U32 R6, R4, 0x4, RZ ;  /* 0x0000000404067824 */ /* 0x004fca00078e00ff */
[----:B------:R-:W2:Y:S01]  /*0f70*/  LDS R9, [R6+UR8] ;  /* 0x0000000806097984 */ /* 0x000ea20008000800 */
[----:B------:R-:W-:-:S05]  /*0f80*/  IADD3 R4, P1, PT, R6, UR26, RZ ;  /* 0x0000001a06047c10 */ /* 0x000fca000ff3e0ff */
[----:B------:R-:W-:-:S05]  /*0f90*/  IMAD.X R5, RZ, RZ, UR27, P1 ;  /* 0x0000001bff057e24 */ /* 0x000fca00088e06ff */
[----:B--2---:R2:W4:Y:S01]  /*0fa0*/  ATOMG.E.EXCH.STRONG.GPU PT, RZ, [R4], R9 ;  /* 0x0000000904ff73a8 */ /* 0x00452200041ee100 */
[----:B------:R-:W-:-:S04]  /*0fb0*/  DEPBAR {5,4,3,2,1,0} ;  /* 0x0000003f0000791a */ /* 0x000fc80000000000 */
[----:B------:R-:W5:Y:S02]  /*0fc0*/  CCTL.E.C.LDCU.IV.DEEP [UR26] ;  /* 0x000000001a007540 */ /* 0x000f640009c08000 */
[----:B-----5:R2:W-:Y:S01]  /*0fd0*/  UTMACCTL.IV [UR26] ;  /* 0x000000001a0079b9 */ /* 0x0205e20008000000 */
[----:B------:R-:W-:Y:S01]  /*0fe0*/  NOP ;  /* 0x0000000000007918 */ /* 0x000fe20000000000 */
.L_x_35:
[----:B------:R-:W-:Y:S05]  /*0ff0*/  @P0 BRA `(.L_x_36) ;  /* 0x00000000000c0947 */ /* 0x000fea0003800000 */
[----:B------:R0:W-:Y:S01]  /*1000*/  UTMACMDFLUSH ;  /* 0x00000000000079b7 */ /* 0x0001e20000000000 */
[----:B------:R-:W-:Y:S05]  /*1010*/  @P0 BRA `(.L_x_36) ;  /* 0x0000000000040947 */ /* 0x000fea0003800000 */
[----:B------:R-:W-:-:S04]  /*1020*/  DEPBAR.LE SB0, 0x0 ;  /* 0x000080000000791a */ /* 0x000fc80000000000 */
.L_x_36:
[----:B------:R-:W-:Y:S05]  /*1030*/  WARPSYNC.ALL ;  /* 0x0000000000007948 */ /* 0x000fea0003800000 */
[----:B------:R-:W-:Y:S01]  /*1040*/  NOP ;  /* 0x0000000000007918 */ /* 0x000fe20000000000 */
[----:B----4-:R-:W-:Y:S06]  /*1050*/  BAR.SYNC.DEFER_BLOCKING 0x0 ;  /* 0x0000000000007b1d */ /* 0x010fec0000010000 */
[----:B------:R-:W-:Y:S02]  /*1060*/  BSSY.RECONVERGENT B2, `(.L_x_37) ;  /* 0x000000b000027945 */ /* 0x000fe40003800200 */
[----:B------:R-:W-:Y:S06]  /*1070*/  BAR.SYNC.DEFER_BLOCKING 0x0 ;  /* 0x0000000000007b1d */ /* 0x000fec0000010000 */
[----:B------:R4:W-:Y:S01]  /*1080*/  @!P0 STS [R3], RZ ;  /* 0x000000ff03008388 */ /* 0x0009e20000000800 */
[----:B------:R-:W-:Y:S01]  /*1090*/  NOP ;  /* 0x0000000000007918 */ /* 0x000fe20000000000 */
[----:B------:R-:W-:Y:S05]  /*10a0*/  @P3 BRA `(.L_x_38) ;  /* 0x0000000000183947 */ /* 0x000fea0003800000 */
[----:B---34-:R-:W3:Y:S01]  /*10b0*/  LDS R3, [UR8+0x8] ;  /* 0x00000808ff037984 */ /* 0x018ee20008000800 */
[----:B------:R-:W4:Y:S01]  /*10c0*/  LDC.64 R10, c[0x0][0x390] ;  /* 0x0000e400ff0a7b82 */ /* 0x000f220000000a00 */
[----:B--2--5:R-:W-:Y:S02]  /*10d0*/  IMAD.MOV.U32 R4, RZ, RZ, 0x70 ;  /* 0x00000070ff047424 */ /* 0x024fe400078e00ff */
[----:B----4-:R2:W-:Y:S03]  /*10e0*/  STS.64 [UR8], R10 ;  /* 0x0000000aff007988 */ /* 0x0105e60008000a08 */
[----:B---3--:R-:W-:-:S05]  /*10f0*/  LOP3.LUT R3, R3, 0x10, R4, 0xd8, !PT ;  /* 0x0000001003037812 */ /* 0x008fca00078ed804 */
[----:B------:R2:W-:Y:S02]  /*1100*/  STS [UR8+0x8], R3 ;  /* 0x00000803ff007988 */ /* 0x0005e40008000808 */
.L_x_38:
[----:B--2---:R-:W-:Y:S05]  /*1110*/  BSYNC.RECONVERGENT B2 ;  /* 0x0000000000027941 */ /* 0x004fea0003800200 */
.L_x_37:
[----:B------:R-:W-:Y:S04]  /*1120*/  BSSY.RECONVERGENT B3, `(.L_x_39) ;  /* 0x0000033000037945 */ /* 0x000fe80003800200 */
[----:B------:R-:W-:Y:S04]  /*1130*/  BSSY.RELIABLE B2, `(.L_x_40) ;  /* 0x000002e000027945 */ /* 0x000fe80003800100 */
[----:B------:R-:W-:Y:S05]  /*1140*/  @P3 BRA `(.L_x_41) ;  /* 0x0000000000243947 */ /* 0x000fea0003800000 */
[----:B---34-:R-:W2:Y:S01]  /*1150*/  LDS R3, [UR8+0x34] ;  /* 0x00003408ff037984 */ /* 0x018ea20008000800 */
[----:B-----5:R-:W-:-:S05]  /*1160*/  IMAD.MOV.U32 R4, RZ, RZ, 0x7f000000 ;  /* 0x7f000000ff047424 */ /* 0x020fca00078e00ff */
[----:B--2---:R-:W-:-:S05]  /*1170*/  LOP3.LUT R3, R3, 0xff000000, R4, 0xb8, !PT ;  /* 0xff00000003037812 */ /* 0x004fca00078eb804 */
[----:B------:R2:W-:Y:S01]  /*1180*/  STS [UR8+0x34], R3 ;  /* 0x00003403ff007988 */ /* 0x0005e20008000808 */
[----:B------:R-:W-:Y:S05]  /*1190*/  @P3 BRA `(.L_x_42) ;  /* 0x0000000000183947 */ /* 0x000fea0003800000 */
[----:B--2---:R-:W2:Y:S01]  /*11a0*/  LDS R3, [UR8+0x38] ;  /* 0x00003808ff037984 */ /* 0x004ea20008000800 */
[----:B------:R-:W-:-:S05]  /*11b0*/  IMAD.MOV.U32 R4, RZ, RZ, 0x3f ;  /* 0x0000003fff047424 */ /* 0x000fca00078e00ff */
[----:B--2---:R-:W-:-:S05]  /*11c0*/  LOP3.LUT R3, R3, 0xff, R4, 0xb8, !PT ;  /* 0x000000ff03037812 */ /* 0x004fca00078eb804 */
[----:B------:R2:W-:Y:S02]  /*11d0*/  STS [UR8+0x38], R3 ;  /* 0x00003803ff007988 */ /* 0x0005e40008000808 */
.L_x_41:
[----:B------:R-:W-:Y:S05]  /*11e0*/  @P3 BRA `(.L_x_43) ;  /* 0x00000000000c3947 */ /* 0x000fea0003800000 */
[----:B------:R2:W-:Y:S02]  /*11f0*/  STS [UR8+0x20], R7 ;  /* 0x00002007ff007988 */ /* 0x0005e40008000808 */
.L_x_42:
[----:B------:R-:W-:Y:S05]  /*1200*/  @P3 BRA `(.L_x_44) ;  /* 0x0000000000243947 */ /* 0x000fea0003800000 */
[----:B------:R2:W-:Y:S02]  /*1210*/  STS [UR8+0x24], R2 ;  /* 0x00002402ff007988 */ /* 0x0005e40008000808 */
.L_x_43:
[----:B------:R-:W-:Y:S05]  /*1220*/  @P3 BRA `(.L_x_45) ;  /* 0x00000000002c3947 */ /* 0x000fea0003800000 */
[----:B--2---:R-:W2:Y:S01]  /*1230*/  LDS R2, [UR8+0x1c] ;  /* 0x00001c08ff027984 */ /* 0x004ea20008000800 */
[----:B------:R-:W3:Y:S02]  /*1240*/  LDC.64 R6, c[0x0][0x3b8] ;  /* 0x0000ee00ff067b82 */ /* 0x000ee40000000a00 */
[--C-:B---3--:R-:W-:Y:S02]  /*1250*/  SHF.R.U32.HI R5, RZ, 0x4, R7.reuse ;  /* 0x00000004ff057819 */ /* 0x108fe40000011607 */
[----:B----4-:R-:W-:-:S05]  /*1260*/  SHF.R.U64 R3, R6, 0x4, R7 ;  /* 0x0000000406037819 */ /* 0x010fca0000001207 */
[----:B------:R3:W-:Y:S01]  /*1270*/  STS [UR8+0xc], R3 ;  /* 0x00000c03ff007988 */ /* 0x0007e20008000808 */
[----:B--2---:R-:W-:-:S05]  /*1280*/  LOP3.LUT R2, R2, 0xf, R5, 0xb8, !PT ;  /* 0x0000000f02027812 */ /* 0x004fca00078eb805 */
[----:B------:R3:W-:Y:S02]  /*1290*/  STS [UR8+0x1c], R2 ;  /* 0x00001c02ff007988 */ /* 0x0007e40008000808 */
.L_x_44:
[----:B------:R-:W-:Y:S05]  /*12a0*/  @P3 BRA `(.L_x_46) ;  /* 0x00000000001c3947 */ /* 0x000fea0003800000 */
[----:B---3--:R-:W3:Y:S02]  /*12b0*/  LDS R2, [UR8+0x34] ;  /* 0x00003408ff027984 */ /* 0x008ee40008000800 */
[----:B---3--:R-:W-:-:S05]  /*12c0*/  LOP3.LUT R2, R2, 0x7, RZ, 0xb8, !PT ;  /* 0x0000000702027812 */ /* 0x008fca00078eb8ff */
[----:B------:R3:W-:Y:S02]  /*12d0*/  STS [UR8+0x34], R2 ;  /* 0x00003402ff007988 */ /* 0x0007e40008000808 */
.L_x_45:
[----:B------:R-:W-:Y:S05]  /*12e0*/  @P3 BRA `(.L_x_47) ;  /* 0x00000000001c3947 */ /* 0x000fea0003800000 */
[----:B--23--:R-:W2:Y:S02]  /*12f0*/  LDS R2, [UR8+0x34] ;  /* 0x00003408ff027984 */ /* 0x00cea40008000800 */
[----:B--2---:R-:W-:-:S05]  /*1300*/  LOP3.LUT R2, R2, 0x38, RZ, 0xb8, !PT ;  /* 0x0000003802027812 */ /* 0x004fca00078eb8ff */
[----:B------:R2:W-:Y:S02]  /*1310*/  STS [UR8+0x34], R2 ;  /* 0x00003402ff007988 */ /* 0x0005e40008000808 */
.L_x_46:
[----:B------:R-:W-:Y:S05]  /*1320*/  @P3 BRA `(.L_x_48) ;  /* 0x00000000001c3947 */ /* 0x000fea0003800000 */
[----:B--23--:R-:W2:Y:S02]  /*1330*/  LDS R2, [UR8+0x8] ;  /* 0x00000808ff027984 */ /* 0x00cea40008000800 */
[----:B--2---:R-:W-:-:S05]  /*1340*/  LOP3.LUT R2, R2, 0x780, RZ, 0xb8, !PT ;  /* 0x0000078002027812 */ /* 0x004fca00078eb8ff */
[----:B------:R2:W-:Y:S02]  /*1350*/  STS [UR8+0x8], R2 ;  /* 0x00000802ff007988 */ /* 0x0005e40008000808 */
.L_x_47:
[----:B------:R-:W-:Y:S05]  /*1360*/  @P3 BRA `(.L_x_49) ;  /* 0x0000000000283947 */ /* 0x000fea0003800000 */
[----:B--23--:R-:W2:Y:S02]  /*1370*/  LDS R2, [UR8+0x8] ;  /* 0x00000808ff027984 */ /* 0x00cea40008000800 */
[----:B--2---:R-:W-:-:S05]  /*1380*/  LOP3.LUT R2, R2, 0x1800, RZ, 0xb8, !PT ;  /* 0x0000180002027812 */ /* 0x004fca00078eb8ff */
[----:B------:R2:W-:Y:S02]  /*1390*/  STS [UR8+0x8], R2 ;  /* 0x00000802ff007988 */ /* 0x0005e40008000808 */
.L_x_48:
[----:B------:R-:W-:Y:S05]  /*13a0*/  @P3 BREAK.RELIABLE B2 ;  /* 0x0000000000023942 */ /* 0x000fea0003800100 */
[----:B------:R-:W-:Y:S05]  /*13b0*/  @P3 BRA `(.L_x_50) ;  /* 0x0000000000243947 */ /* 0x000fea0003800000 */
[----:B--23--:R-:W2:Y:S01]  /*13c0*/  LDS R2, [UR8+0x8] ;  /* 0x00000808ff027984 */ /* 0x00cea20008000800 */
[----:B----4-:R-:W-:-:S05]  /*13d0*/  IMAD.MOV.U32 R3, RZ, RZ, 0x6000 ;  /* 0x00006000ff037424 */ /* 0x010fca00078e00ff */
[----:B--2---:R-:W-:-:S04]  /*13e0*/  LOP3.LUT R2, R2, 0x6000, R3, 0xd8, !PT ;  /* 0x0000600002027812 */ /* 0x004fc800078ed803 */
[----:B------:R-:W-:-:S05]  /*13f0*/  LOP3.LUT R2, R2, 0x400000, RZ, 0xb8, !PT ;  /* 0x0040000002027812 */ /* 0x000fca00078eb8ff */
[----:B------:R2:W-:Y:S02]  /*1400*/  STS [UR8+0x8], R2 ;  /* 0x00000802ff007988 */ /* 0x0005e40008000808 */
.L_x_49:
[----:B------:R-:W-:Y:S05]  /*1410*/  BSYNC.RELIABLE B2 ;  /* 0x0000000000027941 */ /* 0x000fea0003800100 */
.L_x_40:
[----:B--23--:R-:W2:Y:S02]  /*1420*/  @!P3 LDS R2, [UR8+0x8] ;  /* 0x00000808ff02b984 */ /* 0x00cea40008000800 */
[----:B--2---:R-:W-:-:S05]  /*1430*/  @!P3 LOP3.LUT R2, R2, 0x8000, RZ, 0xb8, !PT ;  /* 0x000080000202b812 */ /* 0x004fca00078eb8ff */
[----:B------:R2:W-:Y:S02]  /*1440*/  @!P3 STS [UR8+0x8], R2 ;  /* 0x00000802ff00b988 */ /* 0x0005e40008000808 */
.L_x_50:
[----:B------:R-:W-:Y:S05]  /*1450*/  BSYNC.RECONVERGENT B3 ;  /* 0x0000000000037941 */ /* 0x000fea0003800200 */
.L_x_39:
[----:B------:R-:W-:Y:S05]  /*1460*/  WARPSYNC.ALL ;  /* 0x0000000000007948 */ /* 0x000fea0003800000 */
[----:B------:R-:W-:Y:S01]  /*1470*/  NOP ;  /* 0x0000000000007918 */ /* 0x000fe20000000000 */
[----:B------:R-:W-:-:S04]  /*1480*/  UIADD3 UR4, UPT, UPT, UR4, 0x100, URZ ;  /* 0x0000010004047890 */ /* 0x000fc8000fffe0ff */
[----:B------:R-:W-:-:S04]  /*1490*/  UIADD3 UR20, UP0, UPT, UR4, UR20, URZ ;  /* 0x0000001404147290 */ /* 0x000fc8000ff1e0ff */
[----:B------:R-:W-:Y:S01]  /*14a0*/  ULEA.HI.X.SX32 UR21, UR4, UR21, 0x1, UP0 ;  /* 0x0000001504157291 */ /* 0x000fe200080f0eff */
[----:B------:R-:W-:Y:S11]  /*14b0*/  @P0 BRA `(.L_x_51) ;  /* 0x0000000000300947 */ /* 0x000ff60003800000 */
[----:B--23--:R-:W2:Y:S01]  /*14c0*/  S2R R2, SR_LANEID ;  /* 0x0000000000027919 */ /* 0x00cea20000000000 */
[----:B------:R-:W-:Y:S05]  /*14d0*/  WARPSYNC.ALL ;  /* 0x0000000000007948 */ /* 0x000fea0003800000 */
[----:B------:R-:W-:Y:S01]  /*14e0*/  NOP ;  /* 0x0000000000007918 */ /* 0x000fe20000000000 */
[----:B--2--5:R-:W-:-:S05]  /*14f0*/  IMAD.SHL.U32 R4, R2, 0x4, RZ ;  /* 0x0000000402047824 */ /* 0x024fca00078e00ff */
[----:B------:R-:W2:Y:S01]  /*1500*/  LDS R5, [R4+UR8] ;  /* 0x0000000804057984 */ /* 0x000ea20008000800 */
[----:B------:R-:W-:-:S05]  /*1510*/  IADD3 R2, P1, PT, R4, UR20, RZ ;  /* 0x0000001404027c10 */ /* 0x000fca000ff3e0ff */
[----:B----4-:R-:W-:-:S05]  /*1520*/  IMAD.X R3, RZ, RZ, UR21, P1 ;  /* 0x00000015ff037e24 */ /* 0x010fca00088e06ff */
[----:B--2---:R2:W3:Y:S01]  /*1530*/  ATOMG.E.EXCH.STRONG.GPU PT, RZ, [R2], R5 ;  /* 0x0000000502ff73a8 */ /* 0x0044e200041ee100 */
[----:B------:R-:W-:-:S04]  /*1540*/  DEPBAR {5,4,3,2,1,0} ;  /* 0x0000003f0000791a */ /* 0x000fc80000000000 */
[----:B------:R-:W4:Y:S02]  /*1550*/  CCTL.E.C.LDCU.IV.DEEP [UR20] ;  /* 0x0000000014007540 */ /* 0x000f240009c08000 */
[----:B----4-:R2:W-:Y:S01]  /*1560*/  UTMACCTL.IV [UR20] ;  /* 0x00000000140079b9 */ /* 0x0105e20008000000 */
[----:B------:R-:W-:Y:S01]  /*1570*/  NOP ;  /* 0x0000000000007918 */ /* 0x000fe20000000000 */
.L_x_51:
[----:B------:R-:W-:Y:S05]  /*1580*/  @P0 BRA `(.L_x_52) ;  /* 0x00000000000c0947 */ /* 0x000fea0003800000 */
[----:B------:R0:W-:Y:S01]  /*1590*/  UTMACMDFLUSH ;  /* 0x00000000000079b7 */ /* 0x0001e20000000000 */
[----:B------:R-:W-:Y:S05]  /*15a0*/  @P0 BRA `(.L_x_52) ;  /* 0x0000000000040947 */ /* 0x000fea0003800000 */
[----:B------:R-:W-:-:S04]  /*15b0*/  DEPBAR.LE SB0, 0x0 ;  /* 0x000080000000791a */ /* 0x000fc80000000000 */
.L_x_52:
[----:B------:R-:W-:Y:S05]  /*15c0*/  WARPSYNC.ALL ;  /* 0x0000000000007948 */ /* 0x000fea0003800000 */
[----:B------:R-:W-:Y:S01]  /*15d0*/  NOP ;  /* 0x0000000000007918 */ /* 0x000fe20000000000 */
[----:B---3--:R-:W-:Y:S01]  /*15e0*/  BAR.SYNC.DEFER_BLOCKING 0x0 ;  /* 0x0000000000007b1d */ /* 0x008fe20000010000 */
[----:B--2---:R-:W-:Y:S01]  /*15f0*/  SHF.R.U32.HI R2, RZ, 0x5, R0 ;  /* 0x00000005ff027819 */ /* 0x004fe20000011600 */
[----:B------:R-:W-:-:S03]  /*1600*/  UIADD3 UR12, UPT, UPT, UR8, 0x18020, URZ ;  /* 0x00018020080c7890 */ /* 0x000fc6000fffe0ff */
[----:B------:R-:W-:Y:S01]  /*1610*/  R2UR UR22, R2 ;  /* 0x00000000021672ca */ /* 0x000fe200000e0000 */
[----:B------:R-:W-:Y:S01]  /*1620*/  VOTEU.ALL UP0, P3 ;  /* 0x0000000000ff7886 */ /* 0x000fe20001800000 */
[----:B------:R-:W-:Y:S01]  /*1630*/  UMOV UR4, 0x1 ;  /* 0x0000000100047882 */ /* 0x000fe20000000000 */
[----:B------:R-:W-:Y:S01]  /*1640*/  VOTEU.ALL UP1, P3 ;  /* 0x0000000000ff7886 */ /* 0x000fe20001820000 */
[----:B------:R-:W-:Y:S02]  /*1650*/  BSSY.RECONVERGENT B3, `(.L_x_53) ;  /* 0x0000018000037945 */ /* 0x000fe40003800200 */
[----:B------:R-:W-:-:S04]  /*1660*/  @!UP0 UIADD3 UR10, UPT, UPT, -UR4, 0x100000, URZ ;  /* 0x00100000040a8890 */ /* 0x000fc8000fffe1ff */
[----:B------:R-:W-:Y:S02]  /*1670*/  @!UP0 USHF.L.U32 UR11, UR10, 0xb, URZ ;  /* 0x0000000b0a0b8899 */ /* 0x000fe400080006ff */
[----:B------:R-:W-:Y:S02]  /*1680*/  @!UP0 USHF.L.U32 UR10, UR10, 0x1, URZ ;  /* 0x000000010a0a8899 */ /* 0x000fe400080006ff */
[----:B------:R-:W-:-:S04]  /*1690*/  @!UP0 UIADD3 UR4, UPT, UPT, -UR4, 0x100000, URZ ;  /* 0x0010000004048890 */ /* 0x000fc8000fffe1ff */
[----:B------:R-:W-:Y:S02]  /*16a0*/  @!UP0 USHF.L.U32 UR5, UR4, 0xb, URZ ;  /* 0x0000000b04058899 */ /* 0x000fe400080006ff */
[----:B------:R-:W-:Y:S01]  /*16b0*/  @!UP0 USHF.L.U32 UR4, UR4, 0x1, URZ ;  /* 0x0000000104048899 */ /* 0x000fe200080006ff */
[----:B------:R-:W-:Y:S01]  /*16c0*/  VOTEU.ALL UP0, P3 ;  /* 0x0000000000ff7886 */ /* 0x000fe20001800000 */
[----:B------:R-:W2:Y:S04]  /*16d0*/  FENCE.VIEW.ASYNC.S ;  /* 0x00000000000073c6 */ /* 0x000ea80000000000 */
[----:B--2---:R2:W3:Y:S06]  /*16e0*/  @!UP0 SYNCS.EXCH.64 URZ, [UR8+0x18000], UR10 ;  /* 0x0180000a08ff85b2 */ /* 0x0044ec0008000100 */
[----:B------:R2:W3:Y:S02]  /*16f0*/  @!UP1 SYNCS.EXCH.64 URZ, [UR8+0x18020], UR4 ;  /* 0x0180200408ff95b2 */ /* 0x0004e40008000100 */
[----:B---3--:R-:W-:Y:S06]  /*1700*/  BAR.SYNC.DEFER_BLOCKING 0x0 ;  /* 0x0000000000007b1d */ /* 0x008fec0000010000 */
[----:B------:R-:W-:Y:S05]  /*1710*/  @P3 BRA `(.L_x_54) ;  /* 0x00000000002c3947 */ /* 0x000fea0003800000 */
[----:B--2---:R-:W-:Y:S02]  /*1720*/  UMOV UR4, 0x1 ;  /* 0x0000000100047882 */ /* 0x004fe40000000000 */
[----:B------:R-:W-:-:S04]  /*1730*/  UIADD3 UR10, UPT, UPT, -UR4, 0x100000, URZ ;  /* 0x00100000040a7890 */ /* 0x000fc8000fffe1ff */
[----:B------:R-:W-:Y:S02]  /*1740*/  USHF.L.U32 UR11, UR10, 0xb, URZ ;  /* 0x0000000b0a0b7899 */ /* 0x000fe400080006ff */
[----:B------:R-:W-:Y:S02]  /*1750*/  USHF.L.U32 UR10, UR10, 0x1, URZ ;  /* 0x000000010a0a7899 */ /* 0x000fe400080006ff */
[----:B------:R-:W-:-:S04]  /*1760*/  UIADD3 UR4, UPT, UPT, -UR4, 0x100000, URZ ;  /* 0x0010000004047890 */ /* 0x000fc8000fffe1ff */
[----:B------:R-:W-:Y:S02]  /*1770*/  USHF.L.U32 UR5, UR4, 0xb, URZ ;  /* 0x0000000b04057899 */ /* 0x000fe400080006ff */
[----:B------:R-:W-:Y:S01]  /*1780*/  USHF.L.U32 UR4, UR4, 0x1, URZ ;  /* 0x0000000104047899 */ /* 0x000fe200080006ff */
[----:B------:R-:W2:Y:S03]  /*1790*/  FENCE.VIEW.ASYNC.S ;  /* 0x00000000000073c6 */ /* 0x000ea60000000000 */
[----:B--2---:R3:W2:Y:S08]  /*17a0*/  SYNCS.EXCH.64 URZ, [UR8+0x18008], UR10 ;  /* 0x0180080a08ff75b2 */ /* 0x0046b00008000100 */
[----:B------:R3:W4:Y:S02]  /*17b0*/  SYNCS.EXCH.64 URZ, [UR8+0x18028], UR4 ;  /* 0x0180280408ff75b2 */ /* 0x0007240008000100 */
[----:B---3--:R-:W-:Y:S01]  /*17c0*/  NOP ;  /* 0x0000000000007918 */ /* 0x008fe20000000000 */
.L_x_54:
[----:B--2---:R-:W-:Y:S05]  /*17d0*/  BSYNC.RECONVERGENT B3 ;  /* 0x0000000000037941 */ /* 0x004fea0003800200 */
.L_x_53:
[----:B----4-:R-:W-:Y:S06]  /*17e0*/  BAR.SYNC.DEFER_BLOCKING 0x0 ;  /* 0x0000000000007b1d */ /* 0x010fec0000010000 */
[----:B------:R-:W-:Y:S04]  /*17f0*/  BSSY.RECONVERGENT B3, `(.L_x_55) ;  /* 0x000000d000037945 */ /* 0x000fe80003800200 */
[----:B------:R-:W-:Y:S05]  /*1800*/  @P3 BRA `(.L_x_56) ;  /* 0x00000000002c3947 */ /* 0x000fea0003800000 */
[----:B------:R-:W-:Y:S02]  /*1810*/  UMOV UR4, 0x1 ;  /* 0x0000000100047882 */ /* 0x000fe40000000000 */
[----:B------:R-:W-:-:S04]  /*1820*/  UIADD3 UR10, UPT, UPT, -UR4, 0x100000, URZ ;  /* 0x00100000040a7890 */ /* 0x000fc8000fffe1ff */
[----:B------:R-:W-:Y:S02]  /*1830*/  USHF.L.U32 UR11, UR10, 0xb, URZ ;  /* 0x0000000b0a0b7899 */ /* 0x000fe400080006ff */
[----:B------:R-:W-:Y:S02]  /*1840*/  USHF.L.U32 UR10, UR10, 0x1, URZ ;  /* 0x000000010a0a7899 */ /* 0x000fe400080006ff */
[----:B------:R-:W-:-:S04]  /*1850*/  UIADD3 UR4, UPT, UPT, -UR4, 0x100000, URZ ;  /* 0x0010000004047890 */ /* 0x000fc8000fffe1ff */
[----:B------:R-:W-:Y:S02]  /*1860*/  USHF.L.U32 UR5, UR4, 0xb, URZ ;  /* 0x0000000b04057899 */ /* 0x000fe400080006ff */
[----:B------:R-:W-:Y:S01]  /*1870*/  USHF.L.U32 UR4, UR4, 0x1, URZ ;  /* 0x0000000104047899 */ /* 0x000fe200080006ff */
[----:B------:R-:W2:Y:S03]  /*1880*/  FENCE.VIEW.ASYNC.S ;  /* 0x00000000000073c6 */ /* 0x000ea60000000000 */
[----:B--2---:R2:W3:Y:S08]  /*1890*/  SYNCS.EXCH.64 URZ, [UR8+0x18010], UR10 ;  /* 0x0180100a08ff75b2 */ /* 0x0044f00008000100 */
[----:B------:R2:W4:Y:S01]  /*18a0*/  SYNCS.EXCH.64 URZ, [UR8+0x18030], UR4 ;  /* 0x0180300408ff75b2 */ /* 0x0005220008000100 */
[----:B------:R-:W-:Y:S01]  /*18b0*/  NOP ;  /* 0x0000000000007918 */ /* 0x000fe20000000000 */
.L_x_56:
[----:B--2---:R-:W-:Y:S05]  /*18c0*/  BSYNC.RECONVERGENT B3 ;  /* 0x0000000000037941 */ /* 0x004fea0003800200 */
.L_x_55:
[----:B---34-:R-:W-:Y:S01]  /*18d0*/  BAR.SYNC.DEFER_BLOCKING 0x0 ;  /* 0x0000000000007b1d */ /* 0x018fe20000010000 */
[----:B------:R-:W-:Y:S01]  /*18e0*/  USHF.L.U32 UR15, UR7, 0x6, URZ ;  /* 0x00000006070f7899 */ /* 0x000fe200080006ff */
[----:B------:R-:W-:Y:S01]  /*18f0*/  ISETP.GE.AND P0, PT, R8, 0x1, PT ;  /* 0x000000010800780c */ /* 0x000fe20003f06270 */
[----:B------:R-:W-:-:S03]  /*1900*/  USHF.L.U32 UR18, UR9, 0x7, URZ ;  /* 0x0000000709127899 */ /* 0x000fc600080006ff */
        /* <DEDUP_REMOVED lines=13> */
.L_x_58:
[----:B--2---:R-:W-:Y:S05]  /*19e0*/  BSYNC.RECONVERGENT B3 ;  /* 0x0000000000037941 */ /* 0x004fea0003800200 */
.L_x_57:
[----:B------:R-:W-:Y:S05]  /*19f0*/  @!P0 BRA `(.L_x_59) ;  /* 0x0000000800788947 */ /* 0x000fea0003800000 */
[----:B---34-:R-:W-:Y:S01]  /*1a00*/  BAR.SYNC.DEFER_BLOCKING 0x0 ;  /* 0x0000000000007b1d */ /* 0x018fe20000010000 */
[----:B------:R-:W-:Y:S01]  /*1a10*/  ELECT P1, URZ, PT ;  /* 0x0000000000ff782f */ /* 0x000fe20003820000 */
[----:B------:R-:W-:Y:S01]  /*1a20*/  @!P3 IMAD.MOV.U32 R2, RZ, RZ, 0x6000 ;  /* 0x00006000ff02b424 */ /* 0x000fe200078e00ff */
[----:B------:R-:W-:Y:S02]  /*1a30*/  UIADD3 UR4, UPT, UPT, UR8, 0x10000, URZ ;  /* 0x0001000008047890 */ /* 0x000fe4000fffe0ff */
[----:B------:R-:W-:Y:S01]  /*1a40*/  ISETP.LT.U32.AND P1, PT, R36, 0x20, P1 ;  /* 0x000000202400780c */ /* 0x000fe20000f21070 */
[----:B------:R-:W-:Y:S01]  /*1a50*/  UMOV UR7, UR15 ;  /* 0x0000000f00077c82 */ /* 0x000fe20008000000 */
[----:B------:R-:W-:Y:S01]  /*1a60*/  ELECT P0, URZ, PT ;  /* 0x0000000000ff782f */ /* 0x000fe20003800000 */
[----:B------:R-:W-:-:S03]  /*1a70*/  UMOV UR10, UR18 ;  /* 0x00000012000a7c82 */ /* 0x000fc60008000000 */
[----:B------:R-:W-:-:S07]  /*1a80*/  ISETP.LT.U32.AND P0, PT, R36, 0x20, P0 ;  /* 0x000000202400780c */ /* 0x000fce0000701070 */
[----:B------:R-:W-:Y:S01]  /*1a90*/  VOTEU.ANY UP0, P1 ;  /* 0x0000000000ff7886 */ /* 0x000fe20000800100 */
[----:B------:R-:W-:-:S04]  /*1aa0*/  VOTEU.ANY UP2, P1 ;  /* 0x0000000000ff7886 */ /* 0x000fc80000840100 */
[----:B------:R-:W-:Y:S02]  /*1ab0*/  @UP0 UIADD3 UR5, UPT, UPT, UR8, 0x18000, URZ ;  /* 0x0001800008050890 */ /* 0x000fe4000fffe0ff */
[----:B------:R2:W-:Y:S01]  /*1ac0*/  @!P3 SYNCS.ARRIVE.TRANS64 RZ, [UR8+0x18000], R2 ;  /* 0x01800002ffffb9a7 */ /* 0x0005e20008000008 */
[----:B------:R-:W-:Y:S01]  /*1ad0*/  @UP0 UMOV UR6, URZ ;  /* 0x000000ff00060c82 */ /* 0x000fe20008000000 */
[----:B------:R-:W-:Y:S01]  /*1ae0*/  BAR.SYNC.DEFER_BLOCKING 0x0 ;  /* 0x0000000000007b1d */ /* 0x000fe20000010000 */
[----:B------:R-:W-:-:S05]  /*1af0*/  UISETP.NE.U32.AND UP0, UPT, UR22, URZ, UPT ;  /* 0x000000ff1600728c */ /* 0x000fca000bf05070 */
[----:B------:R-:W-:Y:S01]  /*1b00*/  VOTEU.ANY UP1, P0 ;  /* 0x0000000000ff7886 */ /* 0x000fe20000020100 */
[----:B------:R-:W-:-:S04]  /*1b10*/  VOTEU.ANY UP3, P0 ;  /* 0x0000000000ff7886 */ /* 0x000fc80000060100 */
[----:B------:R-:W-:Y:S01]  /*1b20*/  @UP1 UIADD3 UR9, UPT, UPT, UR8, 0x18000, URZ ;  /* 0x0001800008091890 */ /* 0x000fe2000fffe0ff */
[----:B------:R-:W-:Y:S01]  /*1b30*/  @UP1 UMOV UR11, URZ ;  /* 0x000000ff000b1c82 */ /* 0x000fe20008000000 */
[----:B------:R2:W-:Y:S01]  /*1b40*/  @UP2 UTMALDG.2D [UR4], [UR24] ;  /* 0x00000004180025b4 */ /* 0x0005e20008008000 */
[----:B------:R3:W-:Y:S06]  /*1b50*/  MEMBAR.ALL.CTA ;  /* 0x0000000000007992 */ /* 0x0007ec0000008000 */
[----:B---3--:R-:W3:Y:S02]  /*1b60*/  FENCE.VIEW.ASYNC.S ;  /* 0x00000000000073c6 */ /* 0x008ee40000000000 */
[----:B---3--:R-:W-:Y:S06]  /*1b70*/  BAR.SYNC.DEFER_BLOCKING 0x0 ;  /* 0x0000000000007b1d */ /* 0x008fec0000010000 */
[----:B------:R2:W-:Y:S02]  /*1b80*/  @UP3 UTMALDG.2D [UR8], [UR26] ;  /* 0x000000081a0035b4 */ /* 0x0005e40008008000 */
[----:B------:R-:W-:Y:S06]  /*1b90*/  BAR.SYNC.DEFER_BLOCKING 0x0 ;  /* 0x0000000000007b1d */ /* 0x000fec0000010000 */
[----:B------:R-:W3:Y:S02]  /*1ba0*/  SYNCS.PHASECHK.TRANS64.TRYWAIT P0, [UR8+0x18000], RZ ;  /* 0x018000ffff0075a7 */ /* 0x000ee40008001108 */
[----:B--23--:R-:W-:Y:S05]  /*1bb0*/  @!P0 BRA `(.L_x_60) ;  /* 0x0000000c00e48947 */ /* 0x00cfea0003800000 */
.L_x_78:
[----:B------:R-:W-:Y:S05]  /*1bc0*/  BRA.U UP0, `(.L_x_61) ;  /* 0x0000000100747547 */ /* 0x000fea000b800000 */
[----:B------:R-:W-:Y:S02]  /*1bd0*/  USHF.R.U32.HI UR6, URZ, 0x4, UR4 ;  /* 0x00000004ff067899 */ /* 0x000fe40008011604 */
[----:B------:R-:W-:Y:S02]  /*1be0*/  USHF.R.U32.HI UR10, URZ, 0x4, UR8 ;  /* 0x00000004ff0a7899 */ /* 0x000fe40008011608 */
[----:B------:R-:W-:Y:S02]  /*1bf0*/  USGXT.U32 UR6, UR6, 0xe ;  /* 0x0000000e0606789a */ /* 0x000fe40008000000 */
[----:B------:R-:W-:Y:S02]  /*1c00*/  USGXT.U32 UR10, UR10, 0xe ;  /* 0x0000000e0a0a789a */ /* 0x000fe40008000000 */
[----:B------:R-:W-:Y:S02]  /*1c10*/  UIADD3 UR34, UP0, UPT, UR6, 0x2, URZ ;  /* 0x0000000206227890 */ /* 0x000fe4000ff1e0ff */
[----:B------:R-:W-:Y:S01]  /*1c20*/  UIADD3 UR32, UP1, UPT, UR10, 0x100, URZ ;  /* 0x000001000a207890 */ /* 0x000fe2000ff3e0ff */
[----:B------:R-:W-:Y:S01]  /*1c30*/  UMOV UR4, URZ ;  /* 0x000000ff00047c82 */ /* 0x000fe20008000000 */
[----:B------:R-:W-:Y:S01]  /*1c40*/  UMOV UR5, URZ ;  /* 0x000000ff00057c82 */ /* 0x000fe20008000000 */
[----:B------:R-:W-:-:S02]  /*1c50*/  UIADD3.X UR35, UPT, UPT, UR4, 0x40004040, URZ, UP0, !UPT ;  /* 0x4000404004237890 */ /* 0x000fc400087fe4ff */
[----:B------:R-:W-:Y:S02]  /*1c60*/  UIADD3.X UR33, UPT, UPT, UR5, 0x40004040, URZ, UP1, !UPT ;  /* 0x4000404005217890 */ /* 0x000fe40008ffe4ff */
[----:B------:R-:W-:Y:S02]  /*1c70*/  UIADD3.64 UR4, UPT, UPT, UR34, 0x2, URZ ;  /* 0x0000000222047897 */ /* 0x000fe4000fffe0ff */
[----:B------:R-:W-:Y:S02]  /*1c80*/  UIADD3.64 UR16, UPT, UPT, UR32, 0x100, URZ ;  /* 0x0000010020107897 */ /* 0x000fe4000fffe0ff */
[----:B------:R-:W-:Y:S02]  /*1c90*/  UIADD3.64 UR28, UPT, UPT, UR34, 0x4, URZ ;  /* 0x00000004221c7897 */ /* 0x000fe4000fffe0ff */
[----:B------:R-:W-:Y:S01]  /*1ca0*/  UIADD3.64 UR30, UPT, UPT, UR32, 0x200, URZ ;  /* 0x00000200201e7897 */ /* 0x000fe2000fffe0ff */
[----:B------:R-:W-:Y:S01]  /*1cb0*/  UMOV UR36, 0x0 ;  /* 0x0000000000247882 */ /* 0x000fe20000000000 */
[----:B------:R-:W-:Y:S01]  /*1cc0*/  UMOV UR37, 0x4210010 ;  /* 0x0421001000257882 */ /* 0x000fe20000000000 */
[----:B------:R-:W-:Y:S01]  /*1cd0*/  UMOV UR7, 0x40004040 ;  /* 0x4000404000077882 */ /* 0x000fe20000000000 */
[----:B------:R-:W-:Y:S01]  /*1ce0*/  UMOV UR11, 0x40004040 ;  /* 0x40004040000b7882 */ /* 0x000fe20000000000 */
[----:B------:R-:W-:Y:S01]  /*1cf0*/  UMOV UR38, 0x0 ;  /* 0x0000000000267882 */ /* 0x000fe20000000000 */
[----:B------:R-:W-:Y:S01]  /*1d00*/  UMOV UR39, 0x4210010 ;  /* 0x0421001000277882 */ /* 0x000fe20000000000 */
[----:B------:R-:W-:Y:S01]  /*1d10*/  UMOV UR40, 0x0 ;  /* 0x0000000000287882 */ /* 0x000fe20000000000 */
[----:B------:R-:W-:Y:S01]  /*1d20*/  UMOV UR41, 0x4210010 ;  /* 0x0421001000297882 */ /* 0x000fe20000000000 */
[----:B------:R2:W-:Y:S01]  /*1d30*/  UTCQMMA gdesc[UR6], gdesc[UR10], tmem[UR23], tmem[UR36], idesc[UR37], !UPT ;  /* 0x00ff240a060075ea */ /* 0x0005e2000f800317 */
[----:B------:R-:W-:Y:S01]  /*1d40*/  UMOV UR42, 0x0 ;  /* 0x00000000002a7882 */ /* 0x000fe20000000000 */
[----:B------:R-:W-:Y:S01]  /*1d50*/  UMOV UR43, 0x4210010 ;  /* 0x04210010002b7882 */ /* 0x000fe20000000000 */
[----:B------:R2:W-:Y:S01]  /*1d60*/  UTCQMMA gdesc[UR34], gdesc[UR32], tmem[UR23], tmem[UR38], idesc[UR39], UPT ;  /* 0x00ff2620220075ea */ /* 0x0005e2000b800317 */
[----:B------:R2:W-:Y:S01]  /*1d70*/  UTCQMMA gdesc[UR4], gdesc[UR16], tmem[UR23], tmem[UR40], idesc[UR41], UPT ;  /* 0x00ff2810040075ea */ /* 0x0005e2000b800317 */
[----:B------:R2:W-:Y:S01]  /*1d80*/  UTCQMMA gdesc[UR28], gdesc[UR30], tmem[UR23], tmem[UR42], idesc[UR43], UPT ;  /* 0x00ff2a1e1c0075ea */ /* 0x0005e2000b800317 */
[----:B------:R-:W-:Y:S01]  /*1d90*/  NOP ;  /* 0x0000000000007918 */ /* 0x000fe20000000000 */
.L_x_61:
[----:B------:R-:W-:Y:S01]  /*1da0*/  ELECT P0, URZ, PT ;  /* 0x0000000000ff782f */ /* 0x000fe20003800000 */
[----:B--2---:R-:W-:Y:S01]  /*1db0*/  UMOV UR4, UR12 ;  /* 0x0000000c00047c82 */ /* 0x004fe20008000000 */
[----:B------:R-:W-:Y:S02]  /*1dc0*/  UMOV UR5, URZ ;  /* 0x000000ff00057c82 */ /* 0x000fe40008000000 */
[----:B------:R-:W-:-:S13]  /*1dd0*/  ISETP.LT.U32.AND P0, PT, R36, 0x20, P0 ;  /* 0x000000202400780c */ /* 0x000fda0000701070 */
[----:B------:R-:W-:Y:S01]  /*1de0*/  VOTEU.ANY UP0, P0 ;  /* 0x0000000000ff7886 */ /* 0x000fe20000000100 */
[----:B------:R-:W-:Y:S01]  /*1df0*/  VOTEU.ANY UP1, P0 ;  /* 0x0000000000ff7886 */ /* 0x000fe20000020100 */
[----:B------:R-:W-:-:S03]  /*1e00*/  ISETP.GE.U32.AND P0, PT, R8, 0x81, PT ;  /* 0x000000810800780c */ /* 0x000fc60003f06070 */
[----:B------:R-:W-:Y:S02]  /*1e10*/  @UP0 UMOV UR4, UR4 ;  /* 0x0000000400040c82 */ /* 0x000fe40008000000 */
[----:B------:R2:W-:Y:S01]  /*1e20*/  @UP1 UTCBAR [UR4], URZ ;  /* 0x000000ff040013e9 */ /* 0x0005e200080000ff */
[----:B------:R-:W-:Y:S06]  /*1e30*/  BAR.SYNC.DEFER_BLOCKING 0x0 ;  /* 0x0000000000007b1d */ /* 0x000fec0000010000 */
[----:B------:R-:W3:Y:S02]  /*1e40*/  SYNCS.PHASECHK.TRANS64.TRYWAIT P1, [UR8+0x18020], RZ ;  /* 0x018020ffff0075a7 */ /* 0x000ee40008021108 */
[----:B--23--:R-:W-:Y:S05]  /*1e50*/  @!P1 BRA `(.L_x_62) ;  /* 0x0000000c00489947 */ /* 0x00cfea0003800000 */
.L_x_79:
[----:B------:R-:W-:Y:S01]  /*1e60*/  UMOV UR4, URZ ;  /* 0x000000ff00047c82 */ /* 0x000fe20008000000 */
[----:B------:R-:W-:Y:S05]  /*1e70*/  @!P0 BRA `(.L_x_59) ;  /* 0x0000000400588947 */ /* 0x000fea0003800000 */
[----:B------:R-:W2:Y:S01]  /*1e80*/  LDCU UR29, c[0x0][0x3a0] ;  /* 0x00007400ff1d77ac */ /* 0x000ea20008000800 */
[----:B------:R-:W-:Y:S01]  /*1e90*/  UMOV UR9, 0x1 ;  /* 0x0000000100097882 */ /* 0x000fe20000000000 */
[----:B------:R-:W-:-:S05]  /*1ea0*/  UMOV UR14, 0x80 ;  /* 0x00000080000e7882 */ /* 0x000fca0000000000 */
.L_x_66:
[----:B------:R-:W-:Y:S01]  /*1eb0*/  BAR.SYNC.DEFER_BLOCKING 0x0 ;  /* 0x0000000000007b1d */ /* 0x000fe20000010000 */
[----:B------:R-:W-:Y:S01]  /*1ec0*/  ULEA UR28, UR9, UR8, 0x3 ;  /* 0x00000008091c7291 */ /* 0x000fe2000f8e18ff */
[----:B------:R-:W-:Y:S01]  /*1ed0*/  @!P3 IMAD.MOV.U32 R2, RZ, RZ, 0x6000 ;  /* 0x00006000ff02b424 */ /* 0x000fe200078e00ff */
[----:B------:R-:W-:Y:S01]  /*1ee0*/  ELECT P1, URZ, PT ;  /* 0x0000000000ff782f */ /* 0x000fe20003820000 */
[----:B------:R-:W-:-:S03]  /*1ef0*/  ULEA UR12, UR9, UR8, 0xd ;  /* 0x00000008090c7291 */ /* 0x000fc6000f8e68ff */
[----:B------:R-:W-:Y:S02]  /*1f00*/  ISETP.LT.U32.AND P1, PT, R36, 0x20, P1 ;  /* 0x000000202400780c */ /* 0x000fe40000f21070 */
[----:B------:R-:W-:Y:S01]  /*1f10*/  ELECT P0, URZ, PT ;  /* 0x0000000000ff782f */ /* 0x000fe20003800000 */
[----:B------:R-:W-:-:S03]  /*1f20*/  UIADD3 UR12, UPT, UPT, UR12, 0x10000, URZ ;  /* 0x000100000c0c7890 */ /* 0x000fc6000fffe0ff */
[----:B------:R-:W-:Y:S01]  /*1f30*/  ISETP.LT.U32.AND P0, PT, R36, 0x20, P0 ;  /* 0x000000202400780c */ /* 0x000fe20000701070 */
[----:B------:R-:W-:Y:S01]  /*1f40*/  ULEA UR16, UR9, UR8, 0xe ;  /* 0x0000000809107291 */ /* 0x000fe2000f8e70ff */
[----:B------:R-:W-:Y:S01]  /*1f50*/  UMOV UR19, UR14 ;  /* 0x0000000e00137c82 */ /* 0x000fe20008000000 */
[----:B------:R-:W-:-:S04]  /*1f60*/  USHF.L.U32 UR5, UR4, 0x1f, URZ ;  /* 0x0000001f04057899 */ /* 0x000fc800080006ff */
[----:B------:R-:W-:Y:S01]  /*1f70*/  VOTEU.ANY UP0, P1 ;  /* 0x0000000000ff7886 */ /* 0x000fe20000800100 */
[----:B------:R3:W-:Y:S04]  /*1f80*/  @!P3 SYNCS.ARRIVE.TRANS64 RZ, [UR28+0x18000], R2 ;  /* 0x01800002ffffb9a7 */ /* 0x0007e8000800001c */
[----:B------:R-:W-:Y:S01]  /*1f90*/  @UP0 UIADD3 UR13, UPT, UPT, UR28, 0x18000, URZ ;  /* 0x000180001c0d0890 */ /* 0x000fe2000fffe0ff */
[----:B------:R-:W-:Y:S01]  /*1fa0*/  VOTEU.ANY UP0, P1 ;  /* 0x0000000000ff7886 */ /* 0x000fe20000800100 */
[----:B------:R-:W-:Y:S01]  /*1fb0*/  BAR.SYNC.DEFER_BLOCKING 0x0 ;  /* 0x0000000000007b1d */ /* 0x000fe20000010000 */
[----:B---3--:R-:W-:-:S05]  /*1fc0*/  IMAD.U32 R2, RZ, RZ, UR5 ;  /* 0x00000005ff027e24 */ /* 0x008fca000f8e00ff */
[----:B------:R-:W-:-:S05]  /*1fd0*/  VOTEU.ANY UP1, P0 ;  /* 0x0000000000ff7886 */ /* 0x000fca0000020100 */
[----:B------:R-:W-:Y:S01]  /*1fe0*/  @UP1 UIADD3 UR17, UPT, UPT, UR28, 0x18000, URZ ;  /* 0x000180001c111890 */ /* 0x000fe2000fffe0ff */
[----:B------:R-:W-:Y:S01]  /*1ff0*/  VOTEU.ANY UP1, P0 ;  /* 0x0000000000ff7886 */ /* 0x000fe20000020100 */
[----:B------:R3:W-:Y:S01]  /*2000*/  @UP0 UTMALDG.2D [UR12], [UR24] ;  /* 0x0000000c180005b4 */ /* 0x0007e20008008000 */
[----:B------:R-:W-:Y:S01]  /*2010*/  UISETP.NE.U32.AND UP0, UPT, UR22, URZ, UPT ;  /* 0x000000ff1600728c */ /* 0x000fe2000bf05070 */
[----:B------:R4:W-:Y:S06]  /*2020*/  MEMBAR.ALL.CTA ;  /* 0x0000000000007992 */ /* 0x0009ec0000008000 */
[----:B----4-:R-:W4:Y:S02]  /*2030*/  FENCE.VIEW.ASYNC.S ;  /* 0x00000000000073c6 */ /* 0x010f240000000000 */
[----:B----4-:R-:W-:Y:S06]  /*2040*/  BAR.SYNC.DEFER_BLOCKING 0x0 ;  /* 0x0000000000007b1d */ /* 0x010fec0000010000 */
[----:B------:R3:W-:Y:S02]  /*2050*/  @UP1 UTMALDG.2D [UR16], [UR26] ;  /* 0x000000101a0015b4 */ /* 0x0007e40008008000 */
[----:B------:R-:W-:Y:S06]  /*2060*/  BAR.SYNC.DEFER_BLOCKING 0x0 ;  /* 0x0000000000007b1d */ /* 0x000fec0000010000 */
[----:B------:R-:W4:Y:S02]  /*2070*/  SYNCS.PHASECHK.TRANS64.TRYWAIT P0, [UR28+0x18000], R2 ;  /* 0x01800002ff0075a7 */ /* 0x000f24000800111c */
[----:B---34-:R-:W-:Y:S05]  /*2080*/  @!P0 BRA `(.L_x_63) ;  /* 0x0000000800c88947 */ /* 0x018fea0003800000 */
.L_x_80:
        /* <DEDUP_REMOVED lines=11> */
[----:B------:R-:W-:Y:S02]  /*2140*/  UIADD3 UR6, UP0, UPT, UR16, 0x2, URZ ;  /* 0x0000000210067890 */ /* 0x000fe4000ff1e0ff */
[----:B------:R-:W-:Y:S02]  /*2150*/  UIADD3 UR32, UP1, UPT, UR30, 0x100, URZ ;  /* 0x000001001e207890 */ /* 0x000fe4000ff3e0ff */
[----:B------:R-:W-:Y:S02]  /*2160*/  UIADD3 UR34, UP2, UPT, UR16, 0x4, URZ ;  /* 0x0000000410227890 */ /* 0x000fe4000ff5e0ff */
[----:B------:R-:W-:Y:S02]  /*2170*/  UIADD3 UR36, UP3, UPT, UR30, 0x200, URZ ;  /* 0x000002001e247890 */ /* 0x000fe4000ff7e0ff */
[----:B------:R-:W-:-:S02]  /*2180*/  UIADD3.X UR7, UPT, UPT, UR17, URZ, URZ, UP0, !UPT ;  /* 0x000000ff11077290 */ /* 0x000fc400087fe4ff */
[----:B------:R-:W-:Y:S02]  /*2190*/  UIADD3.X UR33, UPT, UPT, UR31, URZ, URZ, UP1, !UPT ;  /* 0x000000ff1f217290 */ /* 0x000fe40008ffe4ff */
[----:B------:R-:W-:Y:S02]  /*21a0*/  UIADD3.X UR35, UPT, UPT, UR17, URZ, URZ, UP2, !UPT ;  /* 0x000000ff11237290 */ /* 0x000fe400097fe4ff */
[----:B------:R-:W-:Y:S01]  /*21b0*/  UIADD3.X UR37, UPT, UPT, UR31, URZ, URZ, UP3, !UPT ;  /* 0x000000ff1f257290 */ /* 0x000fe20009ffe4ff */
        /* <DEDUP_REMOVED lines=8> */
[----:B------:R3:W-:Y:S01]  /*2240*/  UTCQMMA gdesc[UR10], gdesc[UR12], tmem[UR23], tmem[UR38], idesc[UR39], UPT ;  /* 0x00ff260c0a0075ea */ /* 0x0007e2000b800317 */
[----:B------:R-:W-:Y:S01]  /*2250*/  UMOV UR44, 0x0 ;  /* 0x00000000002c7882 */ /* 0x000fe20000000000 */
[----:B------:R-:W-:Y:S01]  /*2260*/  UMOV UR45, 0x4210010 ;  /* 0x04210010002d7882 */ /* 0x000fe20000000000 */
[----:B------:R3:W-:Y:S01]  /*2270*/  UTCQMMA gdesc[UR16], gdesc[UR30], tmem[UR23], tmem[UR40], idesc[UR41], UPT ;  /* 0x00ff281e100075ea */ /* 0x0007e2000b800317 */
[----:B------:R3:W-:Y:S01]  /*2280*/  UTCQMMA gdesc[UR6], gdesc[UR32], tmem[UR23], tmem[UR42], idesc[UR43], UPT ;  /* 0x00ff2a20060075ea */ /* 0x0007e2000b800317 */
[----:B------:R3:W-:Y:S01]  /*2290*/  UTCQMMA gdesc[UR34], gdesc[UR36], tmem[UR23], tmem[UR44], idesc[UR45], UPT ;  /* 0x00ff2c24220075ea */ /* 0x0007e2000b800317 */
[----:B------:R-:W-:Y:S01]  /*22a0*/  NOP ;  /* 0x0000000000007918 */ /* 0x000fe20000000000 */
.L_x_64:
[----:B------:R-:W-:Y:S01]  /*22b0*/  ELECT P0, URZ, PT ;  /* 0x0000000000ff782f */ /* 0x000fe20003800000 */
[----:B---3--:R-:W-:-:S03]  /*22c0*/  UIADD3 UR6, UPT, UPT, UR28, 0x18020, URZ ;  /* 0x000180201c067890 */ /* 0x008fc6000fffe0ff */
[----:B------:R-:W-:Y:S01]  /*22d0*/  ISETP.LT.U32.AND P0, PT, R36, 0x20, P0 ;  /* 0x000000202400780c */ /* 0x000fe20000701070 */
[----:B------:R-:W-:-:S12]  /*22e0*/  UMOV UR7, URZ ;  /* 0x000000ff00077c82 */ /* 0x000fd80008000000 */
[----:B------:R-:W-:Y:S01]  /*22f0*/  VOTEU.ANY UP0, P0 ;  /* 0x0000000000ff7886 */ /* 0x000fe20000000100 */
[----:B------:R-:W-:-:S04]  /*2300*/  VOTEU.ANY UP1, P0 ;  /* 0x0000000000ff7886 */ /* 0x000fc80000020100 */
[----:B------:R-:W-:Y:S02]  /*2310*/  @UP0 UMOV UR6, UR6 ;  /* 0x0000000600060c82 */ /* 0x000fe40008000000 */
[----:B------:R3:W-:Y:S01]  /*2320*/  @UP1 UTCBAR [UR6], URZ ;  /* 0x000000ff060013e9 */ /* 0x0007e200080000ff */
[----:B------:R-:W-:Y:S06]  /*2330*/  BAR.SYNC.DEFER_BLOCKING 0x0 ;  /* 0x0000000000007b1d */ /* 0x000fec0000010000 */
[----:B------:R-:W4:Y:S02]  /*2340*/  SYNCS.PHASECHK.TRANS64.TRYWAIT P0, [UR28+0x18020], R2 ;  /* 0x01802002ff0075a7 */ /* 0x000f24000800111c */
[----:B---34-:R-:W-:Y:S05]  /*2350*/  @!P0 BRA `(.L_x_65) ;  /* 0x0000000800208947 */ /* 0x018fea0003800000 */
.L_x_81:
[----:B------:R-:W-:Y:S02]  /*2360*/  UIADD3 UR9, UPT, UPT, UR9, 0x1, URZ ;  /* 0x0000000109097890 */ /* 0x000fe4000fffe0ff */
[----:B------:R-:W-:Y:S02]  /*2370*/  UIADD3 UR14, UPT, UPT, UR14, 0x80, URZ ;  /* 0x000000800e0e7890 */ /* 0x000fe4000fffe0ff */
[----:B------:R-:W-:-:S04]  /*2380*/  UISETP.NE.U32.AND UP0, UPT, UR9, 0x4, UPT ;  /* 0x000000040900788c */ /* 0x000fc8000bf05070 */
[----:B------:R-:W-:Y:S02]  /*2390*/  USEL UR5, URZ, 0x1, UP0 ;  /* 0x00000001ff057887 */ /* 0x000fe40008000000 */
[----:B------:R-:W-:Y:S02]  /*23a0*/  USEL UR9, UR9, URZ, UP0 ;  /* 0x000000ff09097287 */ /* 0x000fe40008000000 */
[----:B--2---:R-:W-:Y:S02]  /*23b0*/  UISETP.GE.AND UP0, UPT, UR14, UR29, UPT ;  /* 0x0000001d0e00728c */ /* 0x004fe4000bf06270 */
[----:B------:R-:W-:-:S07]  /*23c0*/  ULOP3.LUT UR4, UR4, UR5, URZ, 0x3c, !UPT ;  /* 0x0000000504047292 */ /* 0x000fce000f8e3cff */
[----:B------:R-:W-:Y:S05]  /*23d0*/  BRA.U !UP0, `(.L_x_66) ;  /* 0xfffffff908b47547 */ /* 0x000fea000b83ffff */
.L_x_59:
[----:B---34-:R-:W-:Y:S01]  /*23e0*/  BAR.SYNC.DEFER_BLOCKING 0x0 ;  /* 0x0000000000007b1d */ /* 0x018fe20000010000 */
[C---:B------:R-:W-:Y:S02]  /*23f0*/  IMAD.SHL.U32 R2, R0.reuse, 0x40, RZ ;  /* 0x0000004000027824 */ /* 0x040fe400078e00ff */
[C---:B------:R-:W-:Y:S02]  /*2400*/  IMAD.SHL.U32 R3, R0.reuse, 0x10, RZ ;  /* 0x0000001000037824 */ /* 0x040fe400078e00ff */
[----:B-----5:R-:W-:Y:S01]  /*2410*/  IMAD.SHL.U32 R4, R0, 0x2, RZ ;  /* 0x0000000200047824 */ /* 0x020fe200078e00ff */
[----:B------:R-:W-:Y:S04]  /*2420*/  BSSY.RECONVERGENT B3, `(.L_x_67) ;  /* 0x0000004000037945 */ /* 0x000fe80003800200 */
[----:B------:R-:W-:Y:S05]  /*2430*/  @P3 BRA `(.L_x_68) ;  /* 0x0000000000083947 */ /* 0x000fea0003800000 */
[----:B------:R-:W2:Y:S02]  /*2440*/  SYNCS.CCTL.IV [UR8+0x18000] ;  /* 0x01800000ff0079b1 */ /* 0x000ea40008000008 */
[----:B--2---:R-:W2:Y:S02]  /*2450*/  SYNCS.CCTL.IV [UR8+0x18020] ;  /* 0x01802000ff0079b1 */ /* 0x004ea40008000008 */
.L_x_68:
[----:B------:R-:W-:Y:S05]  /*2460*/  BSYNC.RECONVERGENT B3 ;  /* 0x0000000000037941 */ /* 0x000fea0003800200 */
.L_x_67:
[----:B--2---:R-:W-:Y:S06]  /*2470*/  BAR.SYNC.DEFER_BLOCKING 0x0 ;  /* 0x0000000000007b1d */ /* 0x004fec0000010000 */
[----:B------:R-:W-:Y:S04]  /*2480*/  BSSY.RECONVERGENT B3, `(.L_x_69) ;  /* 0x0000004000037945 */ /* 0x000fe80003800200 */
[----:B------:R-:W-:Y:S05]  /*2490*/  @P3 BRA `(.L_x_70) ;  /* 0x0000000000083947 */ /* 0x000fea0003800000 */
[----:B------:R-:W2:Y:S02]  /*24a0*/  SYNCS.CCTL.IV [UR8+0x18008] ;  /* 0x01800800ff0079b1 */ /* 0x000ea40008000008 */
[----:B--2---:R-:W2:Y:S02]  /*24b0*/  SYNCS.CCTL.IV [UR8+0x18028] ;  /* 0x01802800ff0079b1 */ /* 0x004ea40008000008 */
.L_x_70:
[----:B------:R-:W-:Y:S05]  /*24c0*/  BSYNC.RECONVERGENT B3 ;  /* 0x0000000000037941 */ /* 0x000fea0003800200 */
.L_x_69:
[----:B--2---:R-:W-:Y:S06]  /*24d0*/  BAR.SYNC.DEFER_BLOCKING 0x0 ;  /* 0x0000000000007b1d */ /* 0x004fec0000010000 */
[----:B------:R-:W-:Y:S04]  /*24e0*/  BSSY.RECONVERGENT B3, `(.L_x_71) ;  /* 0x0000004000037945 */ /* 0x000fe80003800200 */
[----:B------:R-:W-:Y:S05]  /*24f0*/  @P3 BRA `(.L_x_72) ;  /* 0x0000000000083947 */ /* 0x000fea0003800000 */
[----:B------:R-:W2:Y:S02]  /*2500*/  SYNCS.CCTL.IV [UR8+0x18010] ;  /* 0x01801000ff0079b1 */ /* 0x000ea40008000008 */
[----:B--2---:R-:W2:Y:S02]  /*2510*/  SYNCS.CCTL.IV [UR8+0x18030] ;  /* 0x01803000ff0079b1 */ /* 0x004ea40008000008 */
.L_x_72:
[----:B------:R-:W-:Y:S05]  /*2520*/  BSYNC.RECONVERGENT B3 ;  /* 0x0000000000037941 */ /* 0x000fea0003800200 */
.L_x_71:
[----:B--2---:R-:W-:Y:S06]  /*2530*/  BAR.SYNC.DEFER_BLOCKING 0x0 ;  /* 0x0000000000007b1d */ /* 0x004fec0000010000 */
[----:B------:R-:W-:Y:S04]  /*2540*/  BSSY.RECONVERGENT B3, `(.L_x_73) ;  /* 0x0000004000037945 */ /* 0x000fe80003800200 */
[----:B------:R-:W-:Y:S05]  /*2550*/  @P3 BRA `(.L_x_74) ;  /* 0x0000000000083947 */ /* 0x000fea0003800000 */
[----:B------:R-:W2:Y:S02]  /*2560*/  SYNCS.CCTL.IV [UR8+0x18018] ;  /* 0x01801800ff0079b1 */ /* 0x000ea40008000008 */
[----:B--2---:R-:W2:Y:S02]  /*2570*/  SYNCS.CCTL.IV [UR8+0x18038] ;  /* 0x01803800ff0079b1 */ /* 0x004ea40008000008 */
.L_x_74:
[----:B------:R-:W-:Y:S05]  /*2580*/  BSYNC.RECONVERGENT B3 ;  /* 0x0000000000037941 */ /* 0x000fea0003800200 */
.L_x_73:
[----:B------:R-:W-:Y:S01]  /*2590*/  USHF.L.U32 UR4, UR22, 0x15, URZ ;  /* 0x0000001516047899 */ /* 0x000fe200080006ff */
[----:B------:R-:W-:Y:S01]  /*25a0*/  SHF.R.U32.HI R5, RZ, 0x1, R0 ;  /* 0x00000001ff057819 */ /* 0x000fe20000011600 */
[----:B------:R-:W-:Y:S01]  /*25b0*/  USHF.L.U32 UR22, UR22, 0x4, URZ ;  /* 0x0000000416167899 */ /* 0x000fe200080006ff */
[----:B------:R-:W-:Y:S01]  /*25c0*/  LOP3.LUT R2, R2, 0x1800, RZ, 0xc0, !PT ;  /* 0x0000180002027812 */ /* 0x000fe200078ec0ff */
[----:B------:R-:W-:Y:S01]  /*25d0*/  ULOP3.LUT UR4, UR4, 0x600000, URZ, 0xc0, !UPT ;  /* 0x0060000004047892 */ /* 0x000fe2000f8ec0ff */
[----:B------:R-:W-:Y:S01]  /*25e0*/  LOP3.LUT R4, R4, 0x20, RZ, 0xc0, !PT ;  /* 0x0000002004047812 */ /* 0x000fe200078ec0ff */
[----:B------:R-:W-:Y:S01]  /*25f0*/  ULOP3.LUT UR22, UR22, 0x40, URZ, 0xc0, !UPT ;  /* 0x0000004016167892 */ /* 0x000fe2000f8ec0ff */
[----:B------:R-:W-:Y:S01]  /*2600*/  LOP3.LUT R2, R2, 0x70, R3, 0xf8, !PT ;  /* 0x0000007002027812 */ /* 0x000fe200078ef803 */
[----:B------:R-:W-:Y:S01]  /*2610*/  IMAD.SHL.U32 R0, R0, 0x80, RZ ;  /* 0x0000008000007824 */ /* 0x000fe200078e00ff */
[----:B------:R-:W-:Y:S01]  /*2620*/  LOP3.LUT R5, R4, 0x40, R5, 0xf8, !PT ;  /* 0x0000004004057812 */ /* 0x000fe200078ef805 */
[----:B------:R-:W-:Y:S01]  /*2630*/  UIADD3 UR4, UPT, UPT, UR22, UR4, UR23 ;  /* 0x0000000416047290 */ /* 0x000fe2000fffe017 */
[----:B------:R-:W-:-:S02]  /*2640*/  ELECT P0, URZ, PT ;  /* 0x0000000000ff782f */ /* 0x000fc40003800000 */
[----:B------:R-:W-:Y:S01]  /*2650*/  LOP3.LUT R5, R2, R5, RZ, 0x3c, !PT ;  /* 0x0000000502057212 */ /* 0x000fe200078e3cff */
[----:B------:R-:W-:Y:S01]  /*2660*/  UMOV UR9, UR18 ;  /* 0x0000001200097c82 */ /* 0x000fe20008000000 */
[----:B------:R-:W-:Y:S01]  /*2670*/  UMOV UR10, UR15 ;  /* 0x0000000f000a7c82 */ /* 0x000fe20008000000 */
[----:B------:R-:W-:Y:S02]  /*2680*/  ISETP.LT.U32.AND P0, PT, R36, 0x20, P0 ;  /* 0x000000202400780c */ /* 0x000fe40000701070 */
[----:B------:R-:W-:Y:S02]  /*2690*/  LOP3.LUT R0, R5, 0x780, R0, 0xf8, !PT ;  /* 0x0000078005007812 */ /* 0x000fe400078ef800 */
[----:B------:R-:W-:Y:S01]  /*26a0*/  LDTM.16dp32bit_t0_t15.x32 R4, tmem[UR4] ;  /* 0x00000004000479ee */ /* 0x000fe20008a80000 */
[----:B------:R-:W3:Y:S01]  /*26b0*/  LDTM.16dp32bit_t16_t31.x32 R4, tmem[UR4+0x20] ;  /* 0x00002004000479ee */ /* 0x000ee20008aa0000 */
[----:B------:R-:W-:Y:S01]  /*26c0*/  NOP ;  /* 0x0000000000007918 */ /* 0x000fe20000000000 */
[----:B------:R-:W-:-:S06]  /*26d0*/  LOP3.LUT R2, R0, 0x10, RZ, 0x3c, !PT ;  /* 0x0000001000027812 */ /* 0x000fcc00078e3cff */
[----:B---3--:R-:W-:Y:S01]  /*26e0*/  VOTEU.ANY UP1, P0 ;  /* 0x0000000000ff7886 */ /* 0x008fe20000020100 */
[----:B------:R-:W-:Y:S01]  /*26f0*/  VOTEU.ANY UP0, P0 ;  /* 0x0000000000ff7886 */ /* 0x000fe20000000100 */
[----:B------:R-:W-:Y:S02]  /*2700*/  F2FP.SATFINITE.E4M3.F32.PACK_AB_MERGE_C R6, R7, R6, RZ ;  /* 0x000000060706723e */ /* 0x000fe400048070ff */
[----:B------:R-:W-:Y:S02]  /*2710*/  F2FP.SATFINITE.E4M3.F32.PACK_AB_MERGE_C R10, R11, R10, RZ ;  /* 0x0000000a0b0a723e */ /* 0x000fe400048070ff */
[----:B------:R-:W-:Y:S02]  /*2720*/  F2FP.SATFINITE.E4M3.F32.PACK_AB_MERGE_C R14, R15, R14, RZ ;  /* 0x0000000e0f0e723e */ /* 0x000fe400048070ff */
[----:B------:R-:W-:Y:S02]  /*2730*/  F2FP.SATFINITE.E4M3.F32.PACK_AB_MERGE_C R7, R19, R18, RZ ;  /* 0x000000121307723e */ /* 0x000fe400048070ff */
[----:B------:R-:W-:-:S02]  /*2740*/  F2FP.SATFINITE.E4M3.F32.PACK_AB_MERGE_C R22, R23, R22, RZ ;  /* 0x000000161716723e */ /* 0x000fc400048070ff */
[----:B------:R-:W-:Y:S02]  /*2750*/  F2FP.SATFINITE.E4M3.F32.PACK_AB_MERGE_C R26, R27, R26, RZ ;  /* 0x0000001a1b1a723e */ /* 0x000fe400048070ff */
[----:B------:R-:W-:Y:S02]  /*2760*/  F2FP.SATFINITE.E4M3.F32.PACK_AB_MERGE_C R30, R31, R30, RZ ;  /* 0x0000001e1f1e723e */ /* 0x000fe400048070ff */
[----:B------:R-:W-:Y:S02]  /*2770*/  F2FP.SATFINITE.E4M3.F32.PACK_AB_MERGE_C R34, R35, R34, RZ ;  /* 0x000000222322723e */ /* 0x000fe400048070ff */
[----:B------:R-:W-:Y:S02]  /*2780*/  F2FP.SATFINITE.E4M3.F32.PACK_AB_MERGE_C R4, R5, R4, R6 ;  /* 0x000000040504723e */ /* 0x000fe40004807006 */
[----:B------:R-:W-:Y:S02]  /*2790*/  F2FP.SATFINITE.E4M3.F32.PACK_AB_MERGE_C R5, R9, R8, R10 ;  /* 0x000000080905723e */ /* 0x000fe4000480700a */
[----:B------:R-:W-:-:S02]  /*27a0*/  F2FP.SATFINITE.E4M3.F32.PACK_AB_MERGE_C R6, R13, R12, R14 ;  /* 0x0000000c0d06723e */ /* 0x000fc4000480700e */
[----:B------:R-:W-:Y:S02]  /*27b0*/  F2FP.SATFINITE.E4M3.F32.PACK_AB_MERGE_C R7, R17, R16, R7 ;  /* 0x000000101107723e */ /* 0x000fe40004807007 */
[----:B------:R-:W-:Y:S02]  /*27c0*/  F2FP.SATFINITE.E4M3.F32.PACK_AB_MERGE_C R20, R21, R20, R22 ;  /* 0x000000141514723e */ /* 0x000fe40004807016 */
[----:B------:R-:W-:Y:S01]  /*27d0*/  F2FP.SATFINITE.E4M3.F32.PACK_AB_MERGE_C R21, R25, R24, R26 ;  /* 0x000000181915723e */ /* 0x000fe2000480701a */
[----:B--2---:R2:W-:Y:S01]  /*27e0*/  STS.128 [R0+UR8], R4 ;  /* 0x0000000400007988 */ /* 0x0045e20008000c08 */
[----:B------:R-:W-:Y:S02]  /*27f0*/  F2FP.SATFINITE.E4M3.F32.PACK_AB_MERGE_C R22, R29, R28, R30 ;  /* 0x0000001c1d16723e */ /* 0x000fe4000480701e */
[----:B------:R-:W-:-:S05]  /*2800*/  F2FP.SATFINITE.E4M3.F32.PACK_AB_MERGE_C R23, R33, R32, R34 ;  /* 0x000000202117723e */ /* 0x000fca0004807022 */
[----:B------:R2:W-:Y:S01]  /*2810*/  STS.128 [R2+UR8], R20 ;  /* 0x0000001402007988 */ /* 0x0005e20008000c08 */
[----:B------:R3:W-:Y:S06]  /*2820*/  MEMBAR.ALL.CTA ;  /* 0x0000000000007992 */ /* 0x0007ec0000008000 */
[----:B---3--:R-:W3:Y:S02]  /*2830*/  FENCE.VIEW.ASYNC.S ;  /* 0x00000000000073c6 */ /* 0x008ee40000000000 */
[----:B---3--:R-:W-:Y:S06]  /*2840*/  BAR.SYNC.DEFER_BLOCKING 0x0 ;  /* 0x0000000000007b1d */ /* 0x008fec0000010000 */
[----:B------:R2:W-:Y:S01]  /*2850*/  @UP1 UTMASTG.2D [UR8], [UR20] ;  /* 0x00000008140013b5 */ /* 0x0005e20008008000 */
[----:B------:R0:W-:Y:S01]  /*2860*/  UTMACMDFLUSH ;  /* 0x00000000000079b7 */ /* 0x0001e20000000000 */
[----:B------:R-:W-:-:S04]  /*2870*/  DEPBAR.LE SB0, 0x0 ;  /* 0x000080000000791a */ /* 0x000fc80000000000 */
[----:B------:R-:W-:Y:S08]  /*2880*/  BAR.SYNC.DEFER_BLOCKING 0x0 ;  /* 0x0000000000007b1d */ /* 0x000ff00000010000 */
[----:B------:R-:W-:Y:S06]  /*2890*/  BAR.SYNC.DEFER_BLOCKING 0x0 ;  /* 0x0000000000007b1d */ /* 0x000fec0000010000 */
[----:B--2---:R-:W-:Y:S05]  /*28a0*/  @P2 BRA `(.L_x_75) ;  /* 0x0000000000a02947 */ /* 0x004fea0003800000 */
[----:B------:R-:W2:Y:S01]  /*28b0*/  S2UR UR5, SR_CgaCtaId ;  /* 0x00000000000579c3 */ /* 0x000ea20000008800 */
[----:B------:R-:W-:Y:S01]  /*28c0*/  NOP ;  /* 0x0000000000007918 */ /* 0x000fe20000000000 */
[----:B------:R-:W-:Y:S01]  /*28d0*/  UMOV UR4, 0x50 ;  /* 0x0000005000047882 */ /* 0x000fe20000000000 */
[----:B------:R-:W-:Y:S02]  /*28e0*/  IMAD.U32 R0, RZ, RZ, UR23 ;  /* 0x00000017ff007e24 */ /* 0x000fe4000f8e00ff */
[----:B------:R-:W-:Y:S02]  /*28f0*/  IMAD.MOV.U32 R3, RZ, RZ, 0xf ;  /* 0x0000000fff037424 */ /* 0x000fe400078e00ff */
[----:B------:R-:W-:Y:S01]  /*2900*/  IMAD.MOV.U32 R7, RZ, RZ, 0x1 ;  /* 0x00000001ff077424 */ /* 0x000fe200078e00ff */
[----:B------:R-:W-:-:S04]  /*2910*/  LOP3.LUT R0, R0, 0xffff, RZ, 0xc0, !PT ;  /* 0x0000ffff00007812 */ /* 0x000fc800078ec0ff */
[----:B------:R-:W-:-:S05]  /*2920*/  SHF.R.U32.HI R0, RZ, 0x5, R0 ;  /* 0x00000005ff007819 */ /* 0x000fca0000011600 */
[----:B------:R-:W-:Y:S01]  /*2930*/  VIADD R2, R0, 0x10 ;  /* 0x0000001000027836 */ /* 0x000fe20000000000 */
[----:B------:R-:W-:Y:S01]  /*2940*/  SHF.L.U32 R0, R3, R0, RZ ;  /* 0x0000000003007219 */ /* 0x000fe200000006ff */
[----:B--2---:R-:W-:-:S03]  /*2950*/  ULEA UR6, UR5, UR4, 0x18 ;  /* 0x0000000405067291 */ /* 0x004fc6000f8ec0ff */
[----:B------:R-:W-:-:S04]  /*2960*/  SHF.L.U32 R3, R7, R2, RZ ;  /* 0x0000000207037219 */ /* 0x000fc800000006ff */
[----:B------:R-:W-:Y:S02]  /*2970*/  LOP3.LUT R0, R3, R0, RZ, 0xfc, !PT ;  /* 0x0000000003007212 */ /* 0x000fe400078efcff */
[----:B------:R-:W2:Y:S02]  /*2980*/  LDS R5, [UR6] ;  /* 0x00000006ff057984 */ /* 0x000ea40008000800 */
[C---:B------:R-:W-:Y:S02]  /*2990*/  LOP3.LUT R2, R0.reuse, 0xffff, RZ, 0xc0, !PT ;  /* 0x0000ffff00027812 */ /* 0x040fe400078ec0ff */
[----:B--2---:R-:W-:-:S04]  /*29a0*/  LOP3.LUT R3, R0, 0xffff, R5, 0x80, !PT ;  /* 0x0000ffff00037812 */ /* 0x004fc800078e8005 */
[----:B------:R-:W-:-:S13]  /*29b0*/  ISETP.NE.AND P0, PT, R3, R2, PT ;  /* 0x000000020300720c */ /* 0x000fda0003f05270 */
[----:B------:R-:W-:Y:S05]  /*29c0*/  @P0 BRA `(.L_x_76) ;  /* 0x0000000000500947 */ /* 0x000fea0003800000 */
[----:B------:R-:W-:Y:S02]  /*29d0*/  SHF.R.U32.HI R5, RZ, 0x10, R5 ;  /* 0x00000010ff057819 */ /* 0x000fe40000011605 */
[----:B------:R-:W-:-:S04]  /*29e0*/  SHF.R.U32.HI R2, RZ, 0x10, R0 ;  /* 0x00000010ff027819 */ /* 0x000fc80000011600 */
[----:B------:R-:W-:-:S04]  /*29f0*/  LOP3.LUT R5, R5, R2, RZ, 0xc0, !PT ;  /* 0x0000000205057212 */ /* 0x000fc800078ec0ff */
[----:B------:R-:W-:-:S13]  /*2a00*/  ISETP.NE.AND P0, PT, R5, R2, PT ;  /* 0x000000020500720c */ /* 0x000fda0003f05270 */
[----:B------:R-:W-:Y:S05]  /*2a10*/  @P0 BRA `(.L_x_77) ;  /* 0x0000000000300947 */ /* 0x000fea0003800000 */
[----:B------:R-:W-:Y:S01]  /*2a20*/  R2UR UR4, R0 ;  /* 0x00000000000472ca */ /* 0x000fe200000e0000 */
[----:B------:R-:W-:Y:S01]  /*2a30*/  VOTEU.ANY UR5, UPT, PT ;  /* 0x0000000000057886 */ /* 0x000fe200038e0100 */
[----:B------:R-:W2:Y:S01]  /*2a40*/  S2R R0, SR_LANEID ;  /* 0x0000000000007919 */ /* 0x000ea20000000000 */
[----:B------:R-:W-:-:S10]  /*2a50*/  UFLO.U32 UR5, UR5 ;  /* 0x00000005000572bd */ /* 0x000fd400080e0000 */
[----:B------:R-:W-:-:S06]  /*2a60*/  ULOP3.LUT UR4, URZ, UR4, URZ, 0x33, !UPT ;  /* 0x00000004ff047292 */ /* 0x000fcc000f8e33ff */
[----:B------:R-:W-:-:S04]  /*2a70*/  IMAD.U32 R2, RZ, RZ, UR4 ;  /* 0x00000004ff027e24 */ /* 0x000fc8000f8e00ff */
[----:B------:R-:W3:Y:S02]  /*2a80*/  REDUX UR7, R2 ;  /* 0x00000000020773c4 */ /* 0x000ee40000000000 */
[----:B------:R4:W-:Y:S01]  /*2a90*/  UTCATOMSWS.AND URZ, UR4 ;  /* 0x0000000400ff79e3 */ /* 0x0009e20008000000 */
[----:B--2---:R-:W-:Y:S01]  /*2aa0*/  ISETP.EQ.U32.AND P0, PT, R0, UR5, PT ;  /* 0x0000000500007c0c */ /* 0x004fe2000bf02070 */
[----:B---3--:R-:W-:-:S12]  /*2ab0*/  IMAD.U32 R0, RZ, RZ, UR7 ;  /* 0x00000007ff007e24 */ /* 0x008fd8000f8e00ff */
[----:B------:R4:W-:Y:S01]  /*2ac0*/  @P0 ATOMS.AND RZ, [UR6], R0 ;  /* 0x00000000ffff098c */ /* 0x0009e2000a800006 */
[----:B------:R-:W-:Y:S05]  /*2ad0*/  BRA `(.L_x_75) ;  /* 0x0000000000147947 */ /* 0x000fea0003800000 */
.L_x_77:
[----:B------:R-:W-:-:S07]  /*2ae0*/  MOV R2, 0x2b00 ;  /* 0x00002b0000027802 */ /* 0x000fce0000000f00 */
[----:B-1----:R-:W-:Y:S05]  /*2af0*/  CALL.REL.NOINC `($__internal_0_$__cuda_sm10x_tcgen05_guardrail_trap_col_being_dealloced_not_returned_by_alloc) ;  /* 0x0000000000447944 */ /* 0x002fea0003c00000 */
[----:B------:R-:W-:Y:S05]  /*2b00*/  BRA `(.L_x_75) ;  /* 0x0000000000087947 */ /* 0x000fea0003800000 */
.L_x_76:
[----:B------:R-:W-:-:S07]  /*2b10*/  MOV R2, 0x2b30 ;  /* 0x00002b3000027802 */ /* 0x000fce0000000f00 */
[----:B-1----:R-:W-:Y:S05]  /*2b20*/  CALL.REL.NOINC `($__internal_2_$__cuda_sm10x_tcgen05_guardrail_trap_unallocated_columns_being_dealloced) ;  /* 0x0000000000507944 */ /* 0x002fea0003c00000 */
.L_x_75:
[----:B------:R-:W-:Y:S01]  /*2b30*/  NOP ;  /* 0x0000000000007918 */ /* 0x000fe20000000000 */
[----:B----4-:R-:W-:Y:S05]  /*2b40*/  EXIT ;  /* 0x000000000000794d */ /* 0x010fea0003800000 */
.L_x_60:
[----:B------:R-:W2:Y:S02]  /*2b50*/  SYNCS.PHASECHK.TRANS64.TRYWAIT P0, [UR8+0x18000], RZ ;  /* 0x018000ffff0075a7 */ /* 0x000ea40008001108 */
[----:B--2---:R-:W-:Y:S05]  /*2b60*/  @!P0 BRA `(.L_x_60) ;  /* 0xfffffffc00f88947 */ /* 0x004fea000383ffff */
[----:B------:R-:W-:Y:S05]  /*2b70*/  BRA `(.L_x_78) ;  /* 0xfffffff000107947 */ /* 0x000fea000383ffff */
.L_x_62:
[----:B------:R-:W2:Y:S02]  /*2b80*/  SYNCS.PHASECHK.TRANS64.TRYWAIT P1, [UR8+0x18020], RZ ;  /* 0x018020ffff0075a7 */ /* 0x000ea40008021108 */
[----:B--2---:R-:W-:Y:S05]  /*2b90*/  @!P1 BRA `(.L_x_62) ;  /* 0xfffffffc00f89947 */ /* 0x004fea000383ffff */
[----:B------:R-:W-:Y:S05]  /*2ba0*/  BRA `(.L_x_79) ;  /* 0xfffffff000ac7947 */ /* 0x000fea000383ffff */
.L_x_63:
[----:B------:R-:W3:Y:S02]  /*2bb0*/  SYNCS.PHASECHK.TRANS64.TRYWAIT P0, [UR28+0x18000], R2 ;  /* 0x01800002ff0075a7 */ /* 0x000ee4000800111c */
[----:B---3--:R-:W-:Y:S05]  /*2bc0*/  @!P0 BRA `(.L_x_63) ;  /* 0xfffffffc00f88947 */ /* 0x008fea000383ffff */
[----:B------:R-:W-:Y:S05]  /*2bd0*/  BRA `(.L_x_80) ;  /* 0xfffffff4002c7947 */ /* 0x000fea000383ffff */
.L_x_65:
[----:B------:R-:W3:Y:S02]  /*2be0*/  SYNCS.PHASECHK.TRANS64.TRYWAIT P0, [UR28+0x18020], R2 ;  /* 0x01802002ff0075a7 */ /* 0x000ee4000800111c */
[----:B---3--:R-:W-:Y:S05]  /*2bf0*/  @!P0 BRA `(.L_x_65) ;  /* 0xfffffffc00f88947 */ /* 0x008fea000383ffff */
[----:B------:R-:W-:Y:S05]  /*2c00*/  BRA `(.L_x_81) ;  /* 0xfffffff400d47947 */ /* 0x000fea000383ffff */
        .weak           $__internal_0_$__cuda_sm10x_tcgen05_guardrail_trap_col_being_dealloced_not_returned_by_alloc
        .type           $__internal_0_$__cuda_sm10x_tcgen05_guardrail_trap_col_being_dealloced_not_returned_by_alloc,@function
        .size           $__internal_0_$__cuda_sm10x_tcgen05_guardrail_trap_col_being_dealloced_not_returned_by_alloc,($__internal_1_$__cuda_sm10x_tcgen05_guardrail_trap_phase_invalid_during_alloc - $__internal_0_$__cuda_sm10x_tcgen05_guardrail_trap_col_being_dealloced_not_returned_by_alloc)
$__internal_0_$__cuda_sm10x_tcgen05_guardrail_trap_col_being_dealloced_not_returned_by_alloc:
[----:B------:R-:W-:Y:S05]  /*2c10*/  BPT.TRAP 0x1 ;  /* 0x000000040000795c */ /* 0x000fea0000300000 */
[----:B------:R-:W-:-:S04]  /*2c20*/  IMAD.MOV.U32 R3, RZ, RZ, 0x0 ;  /* 0x00000000ff037424 */ /* 0x000fc800078e00ff */
[----:B------:R-:W-:Y:S05]  /*2c30*/  RET.REL.NODEC R2 `(gluon_tcgen05) ;  /* 0xffffffd002f07950 */ /* 0x000fea0003c3ffff */
        .weak           $__internal_1_$__cuda_sm10x_tcgen05_guardrail_trap_phase_invalid_during_alloc
        .type           $__internal_1_$__cuda_sm10x_tcgen05_guardrail_trap_phase_invalid_during_alloc,@function
        .size           $__internal_1_$__cuda_sm10x_tcgen05_guardrail_trap_phase_invalid_during_alloc,($__internal_2_$__cuda_sm10x_tcgen05_guardrail_trap_unallocated_columns_being_dealloced - $__internal_1_$__cuda_sm10x_tcgen05_guardrail_trap_phase_invalid_during_alloc)
$__internal_1_$__cuda_sm10x_tcgen05_guardrail_trap_phase_invalid_during_alloc:
[----:B------:R-:W-:Y:S05]  /*2c40*/  BPT.TRAP 0x1 ;  /* 0x000000040000795c */ /* 0x000fea0000300000 */
[----:B------:R-:W-:-:S04]  /*2c50*/  IMAD.MOV.U32 R3, RZ, RZ, 0x0 ;  /* 0x00000000ff037424 */ /* 0x000fc800078e00ff */
[----:B------:R-:W-:Y:S05]  /*2c60*/  RET.REL.NODEC R2 `(gluon_tcgen05) ;  /* 0xffffffd002e47950 */ /* 0x000fea0003c3ffff */
        .weak           $__internal_2_$__cuda_sm10x_tcgen05_guardrail_trap_unallocated_columns_being_dealloced
        .type           $__internal_2_$__cuda_sm10x_tcgen05_guardrail_trap_unallocated_columns_being_dealloced,@function
        .size           $__internal_2_$__cuda_sm10x_tcgen05_guardrail_trap_unallocated_columns_being_dealloced,(.L_x_85 - $__internal_2_$__cuda_sm10x_tcgen05_guardrail_trap_unallocated_columns_being_dealloced)
$__internal_2_$__cuda_sm10x_tcgen05_guardrail_trap_unallocated_columns_being_dealloced:
[----:B------:R-:W-:Y:S05]  /*2c70*/  BPT.TRAP 0x1 ;  /* 0x000000040000795c */ /* 0x000fea0000300000 */
[----:B------:R-:W-:-:S04]  /*2c80*/  IMAD.MOV.U32 R3, RZ, RZ, 0x0 ;  /* 0x00000000ff037424 */ /* 0x000fc800078e00ff */
[----:B------:R-:W-:Y:S05]  /*2c90*/  RET.REL.NODEC R2 `(gluon_tcgen05) ;  /* 0xffffffd002d87950 */ /* 0x000fea0003c3ffff */
.L_x_82:
[----:B------:R-:W-:-:S00]  /*2ca0*/  BRA `(.L_x_82) ;  /* 0xfffffffc00fc7947 */ /* 0x000fc0000383ffff */
[----:B------:R-:W-:-:S00]  /*2cb0*/  NOP ;  /* 0x0000000000007918 */ /* 0x000fc00000000000 */
        /* <DEDUP_REMOVED lines=12> */
.L_x_85:


//--------------------- .nv.shared.gluon_tcgen05  --------------------------
	.section	.nv.shared.gluon_tcgen05,"aw",@nobits
	.sectionflags	@""
	.align	16
	.zero		1024


//--------------------- .nv.shared.reserved.0     --------------------------
	.section	.nv.shared.reserved.0,"aw",@nobits
	.align	8
	.weak		__nv_reservedSMEM_offset_0_alias
	.size		__nv_reservedSMEM_offset_0_alias, 0, 64
	.other		__nv_reservedSMEM_offset_0_alias,@"STO_CUDA_RESERVED_SHARED STV_DEFAULT"
__nv_reservedSMEM_offset_0_alias:
	.zero		0
.nv.shared.reserved.0:
	.zero		64
	.weak		__nv_reservedSMEM_allocation_phase
	.type		__nv_reservedSMEM_allocation_phase,@object
	.size		__nv_reservedSMEM_allocation_phase,(.L_0 - __nv_reservedSMEM_allocation_phase)
__nv_reservedSMEM_allocation_phase:
	.zero		1
.L_0:
	.zero		7
	.weak		__nv_reservedSMEM_devtool_atexit_pc
	.type		__nv_reservedSMEM_devtool_atexit_pc,@object
	.size		__nv_reservedSMEM_devtool_atexit_pc,(__nv_reservedSMEM_allocation_mask - __nv_reservedSMEM_devtool_atexit_pc)
__nv_reservedSMEM_devtool_atexit_pc:
	.zero		8
	.weak		__nv_reservedSMEM_allocation_mask
	.type		__nv_reservedSMEM_allocation_mask,@object
	.size		__nv_reservedSMEM_allocation_mask,(.L_2 - __nv_reservedSMEM_allocation_mask)
__nv_reservedSMEM_allocation_mask:
	.zero		4
.L_2:


//--------------------- .nv.constant0.gluon_tcgen05 --------------------------
	.section	.nv.constant0.gluon_tcgen05,"a",@progbits
	.sectionflags	@""
	.align	4
.nv.constant0.gluon_tcgen05:
	.zero		976


//--------------------- SYMBOLS --------------------------

	.type		.nv.reservedSmem.offset0,@object
	.size		.nv.reservedSmem.offset0,0x4
	.type		.nv.reservedSmem.cap,@object
	.size		.nv.reservedSmem.cap,0x4
